//
// Generated by NVIDIA NVVM Compiler
//
// Compiler Build ID: CL-36424714
// Cuda compilation tools, release 13.0, V13.0.88
// Based on NVVM 20.0.0
//

.version 9.0
.target sm_100
.address_size 64

	// .globl	_Z24ternary_gemv_dp4a_kernelPKhPKfPKafPfiii
.const .align 4 .b8 DECODE_LUT[1024];

.visible .entry _Z24ternary_gemv_dp4a_kernelPKhPKfPKafPfiii(
	.param .u64 .ptr .align 1 _Z24ternary_gemv_dp4a_kernelPKhPKfPKafPfiii_param_0,
	.param .u64 .ptr .align 1 _Z24ternary_gemv_dp4a_kernelPKhPKfPKafPfiii_param_1,
	.param .u64 .ptr .align 1 _Z24ternary_gemv_dp4a_kernelPKhPKfPKafPfiii_param_2,
	.param .f32 _Z24ternary_gemv_dp4a_kernelPKhPKfPKafPfiii_param_3,
	.param .u64 .ptr .align 1 _Z24ternary_gemv_dp4a_kernelPKhPKfPKafPfiii_param_4,
	.param .u32 _Z24ternary_gemv_dp4a_kernelPKhPKfPKafPfiii_param_5,
	.param .u32 _Z24ternary_gemv_dp4a_kernelPKhPKfPKafPfiii_param_6,
	.param .u32 _Z24ternary_gemv_dp4a_kernelPKhPKfPKafPfiii_param_7
)
{
	.reg .pred 	%p<19>;
	.reg .b16 	%rs<76>;
	.reg .b32 	%r<304>;
	.reg .b32 	%f<13>;
	.reg .b64 	%rd<71>;

	ld.param.u64 	%rd7, [_Z24ternary_gemv_dp4a_kernelPKhPKfPKafPfiii_param_0];
	ld.param.u64 	%rd5, [_Z24ternary_gemv_dp4a_kernelPKhPKfPKafPfiii_param_1];
	ld.param.u64 	%rd8, [_Z24ternary_gemv_dp4a_kernelPKhPKfPKafPfiii_param_2];
	ld.param.f32 	%f5, [_Z24ternary_gemv_dp4a_kernelPKhPKfPKafPfiii_param_3];
	ld.param.u64 	%rd6, [_Z24ternary_gemv_dp4a_kernelPKhPKfPKafPfiii_param_4];
	ld.param.u32 	%r38, [_Z24ternary_gemv_dp4a_kernelPKhPKfPKafPfiii_param_5];
	ld.param.u32 	%r36, [_Z24ternary_gemv_dp4a_kernelPKhPKfPKafPfiii_param_6];
	ld.param.u32 	%r37, [_Z24ternary_gemv_dp4a_kernelPKhPKfPKafPfiii_param_7];
	cvta.to.global.u64 	%rd1, %rd8;
	cvta.to.global.u64 	%rd2, %rd7;
	mov.u32 	%r1, %ctaid.x;
	setp.ge.s32 	%p1, %r1, %r38;
	@%p1 bra 	$L__BB0_18;
	mov.u32 	%r2, %tid.x;
	shr.s32 	%r39, %r36, 31;
	shr.u32 	%r40, %r39, 30;
	add.s32 	%r41, %r36, %r40;
	shr.s32 	%r42, %r41, 2;
	div.s32 	%r3, %r36, %r37;
	mul.lo.s32 	%r43, %r42, %r1;
	cvt.s64.s32 	%rd3, %r43;
	setp.lt.s32 	%p2, %r3, 1;
	mov.f32 	%f12, 0f00000000;
	@%p2 bra 	$L__BB0_16;
	shr.s32 	%r45, %r37, 31;
	shr.u32 	%r46, %r45, 30;
	add.s32 	%r47, %r37, %r46;
	shr.s32 	%r4, %r47, 2;
	cvta.to.global.u64 	%rd4, %rd5;
	mov.f32 	%f12, 0f00000000;
	mov.b32 	%r289, 0;
	mov.u64 	%rd64, DECODE_LUT;
$L__BB0_3:
	setp.ge.s32 	%p3, %r2, %r4;
	mul.lo.s32 	%r49, %r4, %r289;
	add.s32 	%r50, %r4, %r49;
	add.s32 	%r301, %r2, %r49;
	add.s32 	%r51, %r301, 32;
	max.s32 	%r52, %r50, %r51;
	not.b32 	%r53, %r2;
	sub.s32 	%r54, %r53, %r49;
	add.s32 	%r6, %r52, %r54;
	shr.u32 	%r55, %r6, 5;
	add.s32 	%r7, %r55, 1;
	cvt.u64.u32 	%rd9, %r289;
	mul.lo.s32 	%r56, %r3, %r1;
	cvt.s64.s32 	%rd10, %r56;
	add.s64 	%rd11, %rd9, %rd10;
	shl.b64 	%rd12, %rd11, 2;
	add.s64 	%rd13, %rd4, %rd12;
	ld.global.nc.f32 	%f2, [%rd13];
	mov.b32 	%r303, 0;
	@%p3 bra 	$L__BB0_15;
	setp.lt.u32 	%p4, %r6, 224;
	mov.b32 	%r303, 0;
	@%p4 bra 	$L__BB0_7;
	shl.b32 	%r300, %r301, 2;
	and.b32  	%r60, %r7, 268435448;
	neg.s32 	%r299, %r60;
	mov.b32 	%r303, 0;
$L__BB0_6:
	.pragma "nounroll";
	cvt.s64.s32 	%rd14, %r301;
	add.s64 	%rd15, %rd14, %rd3;
	add.s64 	%rd16, %rd2, %rd15;
	ld.global.nc.u8 	%rs1, [%rd16];
	cvt.u32.u8 	%r93, %rs1;
	mul.wide.u32 	%rd17, %r93, 4;
	mov.u64 	%rd18, DECODE_LUT;
	add.s64 	%rd19, %rd18, %rd17;
	ld.const.u32 	%r62, [%rd19];
	cvt.s64.s32 	%rd20, %r300;
	add.s64 	%rd21, %rd1, %rd20;
	ld.global.nc.u8 	%rs2, [%rd21];
	cvt.u32.u8 	%r94, %rs2;
	ld.global.nc.u8 	%rs3, [%rd21+1];
	cvt.u32.u8 	%r95, %rs3;
	shl.b32 	%r96, %r95, 8;
	or.b32  	%r97, %r96, %r94;
	ld.global.nc.u8 	%rs4, [%rd21+2];
	cvt.u32.u8 	%r98, %rs4;
	shl.b32 	%r99, %r98, 16;
	ld.global.nc.u8 	%rs5, [%rd21+3];
	cvt.u32.u8 	%r100, %rs5;
	shl.b32 	%r101, %r100, 24;
	or.b32  	%r102, %r101, %r99;
	or.b32  	%r63, %r102, %r97;
	// begin inline asm
	dp4a.s32.s32 %r61, %r62, %r63, %r303;
	// end inline asm
	ld.global.nc.u8 	%rs6, [%rd16+32];
	cvt.u32.u8 	%r103, %rs6;
	mul.wide.u32 	%rd22, %r103, 4;
	add.s64 	%rd23, %rd18, %rd22;
	ld.const.u32 	%r66, [%rd23];
	ld.global.nc.u8 	%rs7, [%rd21+128];
	cvt.u32.u8 	%r104, %rs7;
	ld.global.nc.u8 	%rs8, [%rd21+129];
	cvt.u32.u8 	%r105, %rs8;
	shl.b32 	%r106, %r105, 8;
	or.b32  	%r107, %r106, %r104;
	ld.global.nc.u8 	%rs9, [%rd21+130];
	cvt.u32.u8 	%r108, %rs9;
	shl.b32 	%r109, %r108, 16;
	ld.global.nc.u8 	%rs10, [%rd21+131];
	cvt.u32.u8 	%r110, %rs10;
	shl.b32 	%r111, %r110, 24;
	or.b32  	%r112, %r111, %r109;
	or.b32  	%r67, %r112, %r107;
	// begin inline asm
	dp4a.s32.s32 %r65, %r66, %r67, %r61;
	// end inline asm
	ld.global.nc.u8 	%rs11, [%rd16+64];
	cvt.u32.u8 	%r113, %rs11;
	mul.wide.u32 	%rd24, %r113, 4;
	add.s64 	%rd25, %rd18, %rd24;
	ld.const.u32 	%r70, [%rd25];
	ld.global.nc.u8 	%rs12, [%rd21+256];
	cvt.u32.u8 	%r114, %rs12;
	ld.global.nc.u8 	%rs13, [%rd21+257];
	cvt.u32.u8 	%r115, %rs13;
	shl.b32 	%r116, %r115, 8;
	or.b32  	%r117, %r116, %r114;
	ld.global.nc.u8 	%rs14, [%rd21+258];
	cvt.u32.u8 	%r118, %rs14;
	shl.b32 	%r119, %r118, 16;
	ld.global.nc.u8 	%rs15, [%rd21+259];
	cvt.u32.u8 	%r120, %rs15;
	shl.b32 	%r121, %r120, 24;
	or.b32  	%r122, %r121, %r119;
	or.b32  	%r71, %r122, %r117;
	// begin inline asm
	dp4a.s32.s32 %r69, %r70, %r71, %r65;
	// end inline asm
	ld.global.nc.u8 	%rs16, [%rd16+96];
	cvt.u32.u8 	%r123, %rs16;
	mul.wide.u32 	%rd26, %r123, 4;
	add.s64 	%rd27, %rd18, %rd26;
	ld.const.u32 	%r74, [%rd27];
	ld.global.nc.u8 	%rs17, [%rd21+384];
	cvt.u32.u8 	%r124, %rs17;
	ld.global.nc.u8 	%rs18, [%rd21+385];
	cvt.u32.u8 	%r125, %rs18;
	shl.b32 	%r126, %r125, 8;
	or.b32  	%r127, %r126, %r124;
	ld.global.nc.u8 	%rs19, [%rd21+386];
	cvt.u32.u8 	%r128, %rs19;
	shl.b32 	%r129, %r128, 16;
	ld.global.nc.u8 	%rs20, [%rd21+387];
	cvt.u32.u8 	%r130, %rs20;
	shl.b32 	%r131, %r130, 24;
	or.b32  	%r132, %r131, %r129;
	or.b32  	%r75, %r132, %r127;
	// begin inline asm
	dp4a.s32.s32 %r73, %r74, %r75, %r69;
	// end inline asm
	ld.global.nc.u8 	%rs21, [%rd16+128];
	cvt.u32.u8 	%r133, %rs21;
	mul.wide.u32 	%rd28, %r133, 4;
	add.s64 	%rd29, %rd18, %rd28;
	ld.const.u32 	%r78, [%rd29];
	ld.global.nc.u8 	%rs22, [%rd21+512];
	cvt.u32.u8 	%r134, %rs22;
	ld.global.nc.u8 	%rs23, [%rd21+513];
	cvt.u32.u8 	%r135, %rs23;
	shl.b32 	%r136, %r135, 8;
	or.b32  	%r137, %r136, %r134;
	ld.global.nc.u8 	%rs24, [%rd21+514];
	cvt.u32.u8 	%r138, %rs24;
	shl.b32 	%r139, %r138, 16;
	ld.global.nc.u8 	%rs25, [%rd21+515];
	cvt.u32.u8 	%r140, %rs25;
	shl.b32 	%r141, %r140, 24;
	or.b32  	%r142, %r141, %r139;
	or.b32  	%r79, %r142, %r137;
	// begin inline asm
	dp4a.s32.s32 %r77, %r78, %r79, %r73;
	// end inline asm
	ld.global.nc.u8 	%rs26, [%rd16+160];
	cvt.u32.u8 	%r143, %rs26;
	mul.wide.u32 	%rd30, %r143, 4;
	add.s64 	%rd31, %rd18, %rd30;
	ld.const.u32 	%r82, [%rd31];
	ld.global.nc.u8 	%rs27, [%rd21+640];
	cvt.u32.u8 	%r144, %rs27;
	ld.global.nc.u8 	%rs28, [%rd21+641];
	cvt.u32.u8 	%r145, %rs28;
	shl.b32 	%r146, %r145, 8;
	or.b32  	%r147, %r146, %r144;
	ld.global.nc.u8 	%rs29, [%rd21+642];
	cvt.u32.u8 	%r148, %rs29;
	shl.b32 	%r149, %r148, 16;
	ld.global.nc.u8 	%rs30, [%rd21+643];
	cvt.u32.u8 	%r150, %rs30;
	shl.b32 	%r151, %r150, 24;
	or.b32  	%r152, %r151, %r149;
	or.b32  	%r83, %r152, %r147;
	// begin inline asm
	dp4a.s32.s32 %r81, %r82, %r83, %r77;
	// end inline asm
	ld.global.nc.u8 	%rs31, [%rd16+192];
	cvt.u32.u8 	%r153, %rs31;
	mul.wide.u32 	%rd32, %r153, 4;
	add.s64 	%rd33, %rd18, %rd32;
	ld.const.u32 	%r86, [%rd33];
	ld.global.nc.u8 	%rs32, [%rd21+768];
	cvt.u32.u8 	%r154, %rs32;
	ld.global.nc.u8 	%rs33, [%rd21+769];
	cvt.u32.u8 	%r155, %rs33;
	shl.b32 	%r156, %r155, 8;
	or.b32  	%r157, %r156, %r154;
	ld.global.nc.u8 	%rs34, [%rd21+770];
	cvt.u32.u8 	%r158, %rs34;
	shl.b32 	%r159, %r158, 16;
	ld.global.nc.u8 	%rs35, [%rd21+771];
	cvt.u32.u8 	%r160, %rs35;
	shl.b32 	%r161, %r160, 24;
	or.b32  	%r162, %r161, %r159;
	or.b32  	%r87, %r162, %r157;
	// begin inline asm
	dp4a.s32.s32 %r85, %r86, %r87, %r81;
	// end inline asm
	ld.global.nc.u8 	%rs36, [%rd16+224];
	cvt.u32.u8 	%r163, %rs36;
	mul.wide.u32 	%rd34, %r163, 4;
	add.s64 	%rd35, %rd18, %rd34;
	ld.const.u32 	%r90, [%rd35];
	ld.global.nc.u8 	%rs37, [%rd21+896];
	cvt.u32.u8 	%r164, %rs37;
	ld.global.nc.u8 	%rs38, [%rd21+897];
	cvt.u32.u8 	%r165, %rs38;
	shl.b32 	%r166, %r165, 8;
	or.b32  	%r167, %r166, %r164;
	ld.global.nc.u8 	%rs39, [%rd21+898];
	cvt.u32.u8 	%r168, %rs39;
	shl.b32 	%r169, %r168, 16;
	ld.global.nc.u8 	%rs40, [%rd21+899];
	cvt.u32.u8 	%r170, %rs40;
	shl.b32 	%r171, %r170, 24;
	or.b32  	%r172, %r171, %r169;
	or.b32  	%r91, %r172, %r167;
	// begin inline asm
	dp4a.s32.s32 %r303, %r90, %r91, %r85;
	// end inline asm
	add.s32 	%r301, %r301, 256;
	add.s32 	%r300, %r300, 1024;
	add.s32 	%r299, %r299, 8;
	setp.eq.s32 	%p5, %r299, 0;
	@%p5 bra 	$L__BB0_7;
	bra.uni 	$L__BB0_6;
$L__BB0_7:
	and.b32  	%r14, %r7, 7;
	setp.eq.s32 	%p6, %r14, 0;
	@%p6 bra 	$L__BB0_15;
	setp.lt.u32 	%p7, %r14, 4;
	@%p7 bra 	$L__BB0_10;
	cvt.s64.s32 	%rd36, %r301;
	add.s64 	%rd37, %rd36, %rd3;
	add.s64 	%rd38, %rd2, %rd37;
	ld.global.nc.u8 	%rs41, [%rd38];
	cvt.u32.u8 	%r190, %rs41;
	mul.wide.u32 	%rd39, %r190, 4;
	add.s64 	%rd41, %rd64, %rd39;
	ld.const.u32 	%r175, [%rd41];
	shl.b32 	%r191, %r301, 2;
	cvt.s64.s32 	%rd42, %r191;
	add.s64 	%rd43, %rd1, %rd42;
	ld.global.nc.u8 	%rs42, [%rd43];
	cvt.u32.u8 	%r192, %rs42;
	ld.global.nc.u8 	%rs43, [%rd43+1];
	cvt.u32.u8 	%r193, %rs43;
	shl.b32 	%r194, %r193, 8;
	or.b32  	%r195, %r194, %r192;
	ld.global.nc.u8 	%rs44, [%rd43+2];
	cvt.u32.u8 	%r196, %rs44;
	shl.b32 	%r197, %r196, 16;
	ld.global.nc.u8 	%rs45, [%rd43+3];
	cvt.u32.u8 	%r198, %rs45;
	shl.b32 	%r199, %r198, 24;
	or.b32  	%r200, %r199, %r197;
	or.b32  	%r176, %r200, %r195;
	// begin inline asm
	dp4a.s32.s32 %r174, %r175, %r176, %r303;
	// end inline asm
	ld.global.nc.u8 	%rs46, [%rd38+32];
	cvt.u32.u8 	%r201, %rs46;
	mul.wide.u32 	%rd44, %r201, 4;
	add.s64 	%rd45, %rd64, %rd44;
	ld.const.u32 	%r179, [%rd45];
	ld.global.nc.u8 	%rs47, [%rd43+128];
	cvt.u32.u8 	%r202, %rs47;
	ld.global.nc.u8 	%rs48, [%rd43+129];
	cvt.u32.u8 	%r203, %rs48;
	shl.b32 	%r204, %r203, 8;
	or.b32  	%r205, %r204, %r202;
	ld.global.nc.u8 	%rs49, [%rd43+130];
	cvt.u32.u8 	%r206, %rs49;
	shl.b32 	%r207, %r206, 16;
	ld.global.nc.u8 	%rs50, [%rd43+131];
	cvt.u32.u8 	%r208, %rs50;
	shl.b32 	%r209, %r208, 24;
	or.b32  	%r210, %r209, %r207;
	or.b32  	%r180, %r210, %r205;
	// begin inline asm
	dp4a.s32.s32 %r178, %r179, %r180, %r174;
	// end inline asm
	ld.global.nc.u8 	%rs51, [%rd38+64];
	cvt.u32.u8 	%r211, %rs51;
	mul.wide.u32 	%rd46, %r211, 4;
	add.s64 	%rd47, %rd64, %rd46;
	ld.const.u32 	%r183, [%rd47];
	ld.global.nc.u8 	%rs52, [%rd43+256];
	cvt.u32.u8 	%r212, %rs52;
	ld.global.nc.u8 	%rs53, [%rd43+257];
	cvt.u32.u8 	%r213, %rs53;
	shl.b32 	%r214, %r213, 8;
	or.b32  	%r215, %r214, %r212;
	ld.global.nc.u8 	%rs54, [%rd43+258];
	cvt.u32.u8 	%r216, %rs54;
	shl.b32 	%r217, %r216, 16;
	ld.global.nc.u8 	%rs55, [%rd43+259];
	cvt.u32.u8 	%r218, %rs55;
	shl.b32 	%r219, %r218, 24;
	or.b32  	%r220, %r219, %r217;
	or.b32  	%r184, %r220, %r215;
	// begin inline asm
	dp4a.s32.s32 %r182, %r183, %r184, %r178;
	// end inline asm
	ld.global.nc.u8 	%rs56, [%rd38+96];
	cvt.u32.u8 	%r221, %rs56;
	mul.wide.u32 	%rd48, %r221, 4;
	add.s64 	%rd49, %rd64, %rd48;
	ld.const.u32 	%r187, [%rd49];
	ld.global.nc.u8 	%rs57, [%rd43+384];
	cvt.u32.u8 	%r222, %rs57;
	ld.global.nc.u8 	%rs58, [%rd43+385];
	cvt.u32.u8 	%r223, %rs58;
	shl.b32 	%r224, %r223, 8;
	or.b32  	%r225, %r224, %r222;
	ld.global.nc.u8 	%rs59, [%rd43+386];
	cvt.u32.u8 	%r226, %rs59;
	shl.b32 	%r227, %r226, 16;
	ld.global.nc.u8 	%rs60, [%rd43+387];
	cvt.u32.u8 	%r228, %rs60;
	shl.b32 	%r229, %r228, 24;
	or.b32  	%r230, %r229, %r227;
	or.b32  	%r188, %r230, %r225;
	// begin inline asm
	dp4a.s32.s32 %r303, %r187, %r188, %r182;
	// end inline asm
	add.s32 	%r301, %r301, 128;
$L__BB0_10:
	and.b32  	%r231, %r7, 3;
	setp.eq.s32 	%p8, %r231, 0;
	@%p8 bra 	$L__BB0_15;
	and.b32  	%r233, %r6, 96;
	setp.eq.s32 	%p9, %r233, 0;
	@%p9 bra 	$L__BB0_13;
	cvt.s64.s32 	%rd50, %r301;
	add.s64 	%rd51, %rd50, %rd3;
	add.s64 	%rd52, %rd2, %rd51;
	ld.global.nc.u8 	%rs61, [%rd52];
	cvt.u32.u8 	%r242, %rs61;
	mul.wide.u32 	%rd53, %r242, 4;
	add.s64 	%rd55, %rd64, %rd53;
	ld.const.u32 	%r235, [%rd55];
	shl.b32 	%r243, %r301, 2;
	cvt.s64.s32 	%rd56, %r243;
	add.s64 	%rd57, %rd1, %rd56;
	ld.global.nc.u8 	%rs62, [%rd57];
	cvt.u32.u8 	%r244, %rs62;
	ld.global.nc.u8 	%rs63, [%rd57+1];
	cvt.u32.u8 	%r245, %rs63;
	shl.b32 	%r246, %r245, 8;
	or.b32  	%r247, %r246, %r244;
	ld.global.nc.u8 	%rs64, [%rd57+2];
	cvt.u32.u8 	%r248, %rs64;
	shl.b32 	%r249, %r248, 16;
	ld.global.nc.u8 	%rs65, [%rd57+3];
	cvt.u32.u8 	%r250, %rs65;
	shl.b32 	%r251, %r250, 24;
	or.b32  	%r252, %r251, %r249;
	or.b32  	%r236, %r252, %r247;
	// begin inline asm
	dp4a.s32.s32 %r234, %r235, %r236, %r303;
	// end inline asm
	ld.global.nc.u8 	%rs66, [%rd52+32];
	cvt.u32.u8 	%r253, %rs66;
	mul.wide.u32 	%rd58, %r253, 4;
	add.s64 	%rd59, %rd64, %rd58;
	ld.const.u32 	%r239, [%rd59];
	ld.global.nc.u8 	%rs67, [%rd57+128];
	cvt.u32.u8 	%r254, %rs67;
	ld.global.nc.u8 	%rs68, [%rd57+129];
	cvt.u32.u8 	%r255, %rs68;
	shl.b32 	%r256, %r255, 8;
	or.b32  	%r257, %r256, %r254;
	ld.global.nc.u8 	%rs69, [%rd57+130];
	cvt.u32.u8 	%r258, %rs69;
	shl.b32 	%r259, %r258, 16;
	ld.global.nc.u8 	%rs70, [%rd57+131];
	cvt.u32.u8 	%r260, %rs70;
	shl.b32 	%r261, %r260, 24;
	or.b32  	%r262, %r261, %r259;
	or.b32  	%r240, %r262, %r257;
	// begin inline asm
	dp4a.s32.s32 %r303, %r239, %r240, %r234;
	// end inline asm
	add.s32 	%r301, %r301, 64;
$L__BB0_13:
	and.b32  	%r263, %r6, 32;
	setp.ne.s32 	%p10, %r263, 0;
	@%p10 bra 	$L__BB0_15;
	cvt.s64.s32 	%rd60, %r301;
	add.s64 	%rd61, %rd60, %rd3;
	add.s64 	%rd62, %rd2, %rd61;
	ld.global.nc.u8 	%rs71, [%rd62];
	cvt.u32.u8 	%r268, %rs71;
	mul.wide.u32 	%rd63, %r268, 4;
	add.s64 	%rd65, %rd64, %rd63;
	ld.const.u32 	%r265, [%rd65];
	shl.b32 	%r269, %r301, 2;
	cvt.s64.s32 	%rd66, %r269;
	add.s64 	%rd67, %rd1, %rd66;
	ld.global.nc.u8 	%rs72, [%rd67];
	cvt.u32.u8 	%r270, %rs72;
	ld.global.nc.u8 	%rs73, [%rd67+1];
	cvt.u32.u8 	%r271, %rs73;
	shl.b32 	%r272, %r271, 8;
	or.b32  	%r273, %r272, %r270;
	ld.global.nc.u8 	%rs74, [%rd67+2];
	cvt.u32.u8 	%r274, %rs74;
	shl.b32 	%r275, %r274, 16;
	ld.global.nc.u8 	%rs75, [%rd67+3];
	cvt.u32.u8 	%r276, %rs75;
	shl.b32 	%r277, %r276, 24;
	or.b32  	%r278, %r277, %r275;
	or.b32  	%r266, %r278, %r273;
	// begin inline asm
	dp4a.s32.s32 %r303, %r265, %r266, %r303;
	// end inline asm
$L__BB0_15:
	setp.eq.s32 	%p11, %r2, 0;
	shfl.sync.down.b32	%r279|%p12, %r303, 16, 31, -1;
	add.s32 	%r280, %r279, %r303;
	shfl.sync.down.b32	%r281|%p13, %r280, 8, 31, -1;
	add.s32 	%r282, %r281, %r280;
	shfl.sync.down.b32	%r283|%p14, %r282, 4, 31, -1;
	add.s32 	%r284, %r283, %r282;
	shfl.sync.down.b32	%r285|%p15, %r284, 2, 31, -1;
	add.s32 	%r286, %r285, %r284;
	shfl.sync.down.b32	%r287|%p16, %r286, 1, 31, -1;
	add.s32 	%r288, %r287, %r286;
	cvt.rn.f32.s32 	%f8, %r288;
	fma.rn.f32 	%f9, %f2, %f8, %f12;
	selp.f32 	%f12, %f9, %f12, %p11;
	add.s32 	%r289, %r289, 1;
	setp.ne.s32 	%p17, %r289, %r3;
	@%p17 bra 	$L__BB0_3;
$L__BB0_16:
	setp.ne.s32 	%p18, %r2, 0;
	@%p18 bra 	$L__BB0_18;
	mul.f32 	%f10, %f5, %f12;
	cvta.to.global.u64 	%rd68, %rd6;
	mul.wide.u32 	%rd69, %r1, 4;
	add.s64 	%rd70, %rd68, %rd69;
	st.global.f32 	[%rd70], %f10;
$L__BB0_18:
	ret;

}


// ===== COMPILED SASS (sm_100) =====

	.target	sm_100

	.elftype	@"ET_EXEC"


//--------------------- .note.nv.tkinfo           --------------------------
	.section	.note.nv.tkinfo,"",@"SHT_NOTE"
	.sectionflags	@"SHF_NOTE_NV_TKINFO"
	.tkinfo
        /*0018*/ 	.word	0x00000002
        /*0030*/ 	.string	""
        /*0030*/ 	.string	"ptxas"
        /*0030*/ 	.string	"Cuda compilation tools, release 13.0, V13.0.88"
        /*0030*/ 	.string	"Build cuda_13.0.r13.0/compiler.36424714_0"
        /*0030*/ 	.string	"-arch sm_100 -m 64 "



//--------------------- .note.nv.cuinfo           --------------------------
	.section	.note.nv.cuinfo,"",@"SHT_NOTE"
	.sectionflags	@"SHF_NOTE_NV_CUINFO"
        /*0018*/ 	.short	0x0002
        /*001a*/ 	.short	0x0064
        /*001c*/ 	.short	0x0082
	.zero		2


//--------------------- .nv.info                  --------------------------
	.section	.nv.info,"",@"SHT_CUDA_INFO"
	.align	4


	//----- nvinfo : EIATTR_REGCOUNT
	.align		4
        /*0000*/ 	.byte	0x04, 0x2f
        /*0002*/ 	.short	(.L_2 - .L_1)
	.align		4
.L_1:
        /*0004*/ 	.word	index@(_Z24ternary_gemv_dp4a_kernelPKhPKfPKafPfiii)
        /*0008*/ 	.word	0x00000020


	//----- nvinfo : EIATTR_FRAME_SIZE
	.align		4
.L_2:
        /*000c*/ 	.byte	0x04, 0x11
        /*000e*/ 	.short	(.L_4 - .L_3)
	.align		4
.L_3:
        /*0010*/ 	.word	index@(_Z24ternary_gemv_dp4a_kernelPKhPKfPKafPfiii)
        /*0014*/ 	.word	0x00000000


	//----- nvinfo : EIATTR_MIN_STACK_SIZE
	.align		4
.L_4:
        /*0018*/ 	.byte	0x04, 0x12
        /*001a*/ 	.short	(.L_6 - .L_5)
	.align		4
.L_5:
        /*001c*/ 	.word	index@(_Z24ternary_gemv_dp4a_kernelPKhPKfPKafPfiii)
        /*0020*/ 	.word	0x00000000
.L_6:


//--------------------- .nv.compat                --------------------------
	.section	.nv.compat,"",@"SHT_CUDA_COMPAT_INFO"
	.align	4
        /*0000*/ 	.byte	0x02, 0x09, 0x00, 0x00, 0x02, 0x02, 0x01, 0x00, 0x02, 0x05, 0x05, 0x00, 0x03, 0x07, 0x01, 0x01
        /*0010*/ 	.byte	0x02, 0x03, 0x00, 0x00, 0x02, 0x06, 0x01, 0x00, 0x04, 0x0b, 0x08, 0x00, 0x09, 0x00, 0x00, 0x00
        /*0020*/ 	.byte	0x00, 0x00, 0x00, 0x00


//--------------------- .nv.info._Z24ternary_gemv_dp4a_kernelPKhPKfPKafPfiii --------------------------
	.section	.nv.info._Z24ternary_gemv_dp4a_kernelPKhPKfPKafPfiii,"",@"SHT_CUDA_INFO"
	.sectionflags	@""
	.align	4


	//----- nvinfo : EIATTR_CUDA_API_VERSION
	.align		4
        /*0000*/ 	.byte	0x04, 0x37
        /*0002*/ 	.short	(.L_8 - .L_7)
.L_7:
        /*0004*/ 	.word	0x00000082


	//----- nvinfo : EIATTR_KPARAM_INFO
	.align		4
.L_8:
        /*0008*/ 	.byte	0x04, 0x17
        /*000a*/ 	.short	(.L_10 - .L_9)
.L_9:
        /*000c*/ 	.word	0x00000000
        /*0010*/ 	.short	0x0007
        /*0012*/ 	.short	0x0030
        /*0014*/ 	.byte	0x00, 0xf0, 0x11, 0x00


	//----- nvinfo : EIATTR_KPARAM_INFO
	.align		4
.L_10:
        /*0018*/ 	.byte	0x04, 0x17
        /*001a*/ 	.short	(.L_12 - .L_11)
.L_11:
        /*001c*/ 	.word	0x00000000
        /*0020*/ 	.short	0x0006
        /*0022*/ 	.short	0x002c
        /*0024*/ 	.byte	0x00, 0xf0, 0x11, 0x00


	//----- nvinfo : EIATTR_KPARAM_INFO
	.align		4
.L_12:
        /*0028*/ 	.byte	0x04, 0x17
        /*002a*/ 	.short	(.L_14 - .L_13)
.L_13:
        /*002c*/ 	.word	0x00000000
        /*0030*/ 	.short	0x0005
        /*0032*/ 	.short	0x0028
        /*0034*/ 	.byte	0x00, 0xf0, 0x11, 0x00


	//----- nvinfo : EIATTR_KPARAM_INFO
	.align		4
.L_14:
        /*0038*/ 	.byte	0x04, 0x17
        /*003a*/ 	.short	(.L_16 - .L_15)
.L_15:
        /*003c*/ 	.word	0x00000000
        /*0040*/ 	.short	0x0004
        /*0042*/ 	.short	0x0020
        /*0044*/ 	.byte	0x00, 0xf5, 0x21, 0x00


	//----- nvinfo : EIATTR_KPARAM_INFO
	.align		4
.L_16:
        /*0048*/ 	.byte	0x04, 0x17
        /*004a*/ 	.short	(.L_18 - .L_17)
.L_17:
        /*004c*/ 	.word	0x00000000
        /*0050*/ 	.short	0x0003
        /*0052*/ 	.short	0x0018
        /*0054*/ 	.byte	0x00, 0xf0, 0x11, 0x00


	//----- nvinfo : EIATTR_KPARAM_INFO
	.align		4
.L_18:
        /*0058*/ 	.byte	0x04, 0x17
        /*005a*/ 	.short	(.L_20 - .L_19)
.L_19:
        /*005c*/ 	.word	0x00000000
        /*0060*/ 	.short	0x0002
        /*0062*/ 	.short	0x0010
        /*0064*/ 	.byte	0x00, 0xf5, 0x21, 0x00


	//----- nvinfo : EIATTR_KPARAM_INFO
	.align		4
.L_20:
        /*0068*/ 	.byte	0x04, 0x17
        /*006a*/ 	.short	(.L_22 - .L_21)
.L_21:
        /*006c*/ 	.word	0x00000000
        /*0070*/ 	.short	0x0001
        /*0072*/ 	.short	0x0008
        /*0074*/ 	.byte	0x00, 0xf5, 0x21, 0x00


	//----- nvinfo : EIATTR_KPARAM_INFO
	.align		4
.L_22:
        /*0078*/ 	.byte	0x04, 0x17
        /*007a*/ 	.short	(.L_24 - .L_23)
.L_23:
        /*007c*/ 	.word	0x00000000
        /*0080*/ 	.short	0x0000
        /*0082*/ 	.short	0x0000
        /*0084*/ 	.byte	0x00, 0xf5, 0x21, 0x00


	//----- nvinfo : EIATTR_SPARSE_MMA_MASK
	.align		4
.L_24:
        /*0088*/ 	.byte	0x03, 0x50
        /*008a*/ 	.short	0x0000


	//----- nvinfo : EIATTR_MAXREG_COUNT
	.align		4
        /*008c*/ 	.byte	0x03, 0x1b
        /*008e*/ 	.short	0x00ff


	//----- nvinfo : EIATTR_MERCURY_ISA_VERSION
	.align		4
        /*0090*/ 	.byte	0x03, 0x5f
        /*0092*/ 	.short	0x0101


	//----- nvinfo : EIATTR_COOP_GROUP_MASK_REGIDS
	.align		4
        /*0094*/ 	.byte	0x04, 0x29
        /*0096*/ 	.short	(.L_26 - .L_25)


	//   ....[0]....
.L_25:
        /*0098*/ 	.word	0xffffffff


	//   ....[1]....
        /*009c*/ 	.word	0xffffffff


	//   ....[2]....
        /*00a0*/ 	.word	0xffffffff


	//   ....[3]....
        /*00a4*/ 	.word	0xffffffff


	//   ....[4]....
        /*00a8*/ 	.word	0xffffffff


	//----- nvinfo : EIATTR_COOP_GROUP_INSTR_OFFSETS
	.align		4
.L_26:
        /*00ac*/ 	.byte	0x04, 0x28
        /*00ae*/ 	.short	(.L_28 - .L_27)


	//   ....[0]....
.L_27:
        /*00b0*/ 	.word	0x00001230


	//   ....[1]....
        /*00b4*/ 	.word	0x00001280


	//   ....[2]....
        /*00b8*/ 	.word	0x000012a0


	//   ....[3]....
        /*00bc*/ 	.word	0x000012c0


	//   ....[4]....
        /*00c0*/ 	.word	0x000012e0


	//----- nvinfo : EIATTR_VRC_CTA_INIT_COUNT
	.align		4
.L_28:
        /*00c4*/ 	.byte	0x02, 0x4a
	.zero		1
	.zero		1


	//----- nvinfo : EIATTR_EXIT_INSTR_OFFSETS
	.align		4
        /*00c8*/ 	.byte	0x04, 0x1c
        /*00ca*/ 	.short	(.L_30 - .L_29)


	//   ....[0]....
.L_29:
        /*00cc*/ 	.word	0x00000040


	//   ....[1]....
        /*00d0*/ 	.word	0x00001340


	//   ....[2]....
        /*00d4*/ 	.word	0x000013a0


	//----- nvinfo : EIATTR_CRS_STACK_SIZE
	.align		4
.L_30:
        /*00d8*/ 	.byte	0x04, 0x1e
        /*00da*/ 	.short	(.L_32 - .L_31)
.L_31:
        /*00dc*/ 	.word	0x00000000


	//----- nvinfo : EIATTR_CBANK_PARAM_SIZE
	.align		4
.L_32:
        /*00e0*/ 	.byte	0x03, 0x19
        /*00e2*/ 	.short	0x0034


	//----- nvinfo : EIATTR_PARAM_CBANK
	.align		4
        /*00e4*/ 	.byte	0x04, 0x0a
        /*00e6*/ 	.short	(.L_34 - .L_33)
	.align		4
.L_33:
        /*00e8*/ 	.word	index@(.nv.constant0._Z24ternary_gemv_dp4a_kernelPKhPKfPKafPfiii)
        /*00ec*/ 	.short	0x0380
        /*00ee*/ 	.short	0x0034


	//----- nvinfo : EIATTR_SW_WAR
	.align		4
.L_34:
        /*00f0*/ 	.byte	0x04, 0x36
        /*00f2*/ 	.short	(.L_36 - .L_35)
.L_35:
        /*00f4*/ 	.word	0x00000008
.L_36:


//--------------------- .nv.callgraph             --------------------------
	.section	.nv.callgraph,"",@"SHT_CUDA_CALLGRAPH"
	.align	4
	.sectionentsize	8
	.align		4
        /*0000*/ 	.word	0x00000000
	.align		4
        /*0004*/ 	.word	0xffffffff
	.align		4
        /*0008*/ 	.word	0x00000000
	.align		4
        /*000c*/ 	.word	0xfffffffe
	.align		4
        /*0010*/ 	.word	0x00000000
	.align		4
        /*0014*/ 	.word	0xfffffffd
	.align		4
        /*0018*/ 	.word	0x00000000
	.align		4
        /*001c*/ 	.word	0xfffffffc


//--------------------- .nv.constant3             --------------------------
	.section	.nv.constant3,"a",@progbits
	.align	4
.nv.constant3:
	.type		DECODE_LUT,@object
	.size		DECODE_LUT,(.L_0 - DECODE_LUT)
DECODE_LUT:
	.zero		1024
.L_0:


//--------------------- .text._Z24ternary_gemv_dp4a_kernelPKhPKfPKafPfiii --------------------------
	.section	.text._Z24ternary_gemv_dp4a_kernelPKhPKfPKafPfiii,"ax",@progbits
	.align	128
        .global         _Z24ternary_gemv_dp4a_kernelPKhPKfPKafPfiii
        .type           _Z24ternary_gemv_dp4a_kernelPKhPKfPKafPfiii,@function
        .size           _Z24ternary_gemv_dp4a_kernelPKhPKfPKafPfiii,(.L_x_12 - _Z24ternary_gemv_dp4a_kernelPKhPKfPKafPfiii)
        .other          _Z24ternary_gemv_dp4a_kernelPKhPKfPKafPfiii,@"STO_CUDA_ENTRY STV_DEFAULT"
_Z24ternary_gemv_dp4a_kernelPKhPKfPKafPfiii:
.text._Z24ternary_gemv_dp4a_kernelPKhPKfPKafPfiii:
[----:B------:R-:W-:Y:S01]  /*0000*/  LDC R1, c[0x0][0x37c] ;  /* 0x0000df00ff017b82 */ /* 0x000fe20000000800 */
[----:B------:R-:W0:Y:S01]  /*0010*/  S2R R0, SR_CTAID.X ;  /* 0x0000000000007919 */ /* 0x000e220000002500 */
[----:B------:R-:W0:Y:S02]  /*0020*/  LDCU UR4, c[0x0][0x3a8] ;  /* 0x00007500ff0477ac */ /* 0x000e240008000800 */
[----:B0-----:R-:W-:-:S13]  /*0030*/  ISETP.GE.AND P0, PT, R0, UR4, PT ;  /* 0x0000000400007c0c */ /* 0x001fda000bf06270 */
[----:B------:R-:W-:Y:S05]  /*0040*/  @P0 EXIT ;  /* 0x000000000000094d */ /* 0x000fea0003800000 */
[----:B------:R-:W0:Y:S01]  /*0050*/  LDC R8, c[0x0][0x3b0] ;  /* 0x0000ec00ff087b82 */ /* 0x000e220000000800 */
[----:B------:R-:W1:Y:S01]  /*0060*/  LDCU.64 UR4, c[0x0][0x358] ;  /* 0x00006b00ff0477ac */ /* 0x000e620008000a00 */
[----:B------:R-:W-:-:S06]  /*0070*/  MOV R15, RZ ;  /* 0x000000ff000f7202 */ /* 0x000fcc0000000f00 */
[----:B------:R-:W2:Y:S01]  /*0080*/  LDC R5, c[0x0][0x3ac] ;  /* 0x0000eb00ff057b82 */ /* 0x000ea20000000800 */
[----:B0-----:R-:W-:-:S04]  /*0090*/  IABS R9, R8 ;  /* 0x0000000800097213 */ /* 0x001fc80000000000 */
[----:B------:R-:W0:Y:S08]  /*00a0*/  I2F.RP R4, R9 ;  /* 0x0000000900047306 */ /* 0x000e300000209400 */
[----:B0-----:R-:W0:Y:S02]  /*00b0*/  MUFU.RCP R4, R4 ;  /* 0x0000000400047308 */ /* 0x001e240000001000 */
[----:B0-----:R-:W-:-:S06]  /*00c0*/  VIADD R2, R4, 0xffffffe ;  /* 0x0ffffffe04027836 */ /* 0x001fcc0000000000 */
[----:B------:R0:W3:Y:S02]  /*00d0*/  F2I.FTZ.U32.TRUNC.NTZ R3, R2 ;  /* 0x0000000200037305 */ /* 0x0000e4000021f000 */
[----:B0-----:R-:W-:Y:S02]  /*00e0*/  HFMA2 R2, -RZ, RZ, 0, 0 ;  /* 0x00000000ff027431 */ /* 0x001fe400000001ff */
[----:B---3--:R-:W-:-:S04]  /*00f0*/  IMAD.MOV R6, RZ, RZ, -R3 ;  /* 0x000000ffff067224 */ /* 0x008fc800078e0a03 */
[----:B------:R-:W-:Y:S01]  /*0100*/  IMAD R7, R6, R9, RZ ;  /* 0x0000000906077224 */ /* 0x000fe200078e02ff */
[----:B--2---:R-:W-:-:S03]  /*0110*/  IABS R6, R5 ;  /* 0x0000000500067213 */ /* 0x004fc60000000000 */
[----:B------:R-:W-:-:S06]  /*0120*/  IMAD.HI.U32 R3, R3, R7, R2 ;  /* 0x0000000703037227 */ /* 0x000fcc00078e0002 */
[----:B------:R-:W-:-:S04]  /*0130*/  IMAD.HI.U32 R7, R3, R6, RZ ;  /* 0x0000000603077227 */ /* 0x000fc800078e00ff */
[----:B------:R-:W-:-:S04]  /*0140*/  IMAD.MOV R3, RZ, RZ, -R7 ;  /* 0x000000ffff037224 */ /* 0x000fc800078e0a07 */
[C---:B------:R-:W-:Y:S02]  /*0150*/  IMAD R2, R9.reuse, R3, R6 ;  /* 0x0000000309027224 */ /* 0x040fe400078e0206 */
[----:B------:R-:W0:Y:S03]  /*0160*/  S2R R6, SR_TID.X ;  /* 0x0000000000067919 */ /* 0x000e260000002100 */
[----:B------:R-:W-:-:S13]  /*0170*/  ISETP.GT.U32.AND P2, PT, R9, R2, PT ;  /* 0x000000020900720c */ /* 0x000fda0003f44070 */
[----:B------:R-:W-:Y:S01]  /*0180*/  @!P2 IMAD.IADD R2, R2, 0x1, -R9 ;  /* 0x000000010202a824 */ /* 0x000fe200078e0a09 */
[----:B------:R-:W-:Y:S02]  /*0190*/  @!P2 IADD3 R7, PT, PT, R7, 0x1, RZ ;  /* 0x000000010707a810 */ /* 0x000fe40007ffe0ff */
[----:B------:R-:W-:Y:S02]  /*01a0*/  ISETP.NE.AND P2, PT, R8, RZ, PT ;  /* 0x000000ff0800720c */ /* 0x000fe40003f45270 */
[----:B------:R-:W-:Y:S02]  /*01b0*/  ISETP.GE.U32.AND P0, PT, R2, R9, PT ;  /* 0x000000090200720c */ /* 0x000fe40003f06070 */
[----:B------:R-:W-:-:S04]  /*01c0*/  LOP3.LUT R2, R5, R8, RZ, 0x3c, !PT ;  /* 0x0000000805027212 */ /* 0x000fc800078e3cff */
[----:B------:R-:W-:Y:S02]  /*01d0*/  ISETP.GE.AND P1, PT, R2, RZ, PT ;  /* 0x000000ff0200720c */ /* 0x000fe40003f26270 */
[----:B------:R-:W-:-:S04]  /*01e0*/  SHF.R.S32.HI R2, RZ, 0x1f, R5 ;  /* 0x0000001fff027819 */ /* 0x000fc80000011405 */
[----:B------:R-:W-:Y:S01]  /*01f0*/  LEA.HI R2, R2, R5, RZ, 0x2 ;  /* 0x0000000502027211 */ /* 0x000fe200078f10ff */
[----:B------:R-:W-:-:S06]  /*0200*/  @P0 VIADD R7, R7, 0x1 ;  /* 0x0000000107070836 */ /* 0x000fcc0000000000 */
[----:B------:R-:W-:Y:S01]  /*0210*/  @!P1 IMAD.MOV R7, RZ, RZ, -R7 ;  /* 0x000000ffff079224 */ /* 0x000fe200078e0a07 */
[----:B------:R-:W-:-:S04]  /*0220*/  @!P2 LOP3.LUT R7, RZ, R8, RZ, 0x33, !PT ;  /* 0x00000008ff07a212 */ /* 0x000fc800078e33ff */
[----:B------:R-:W-:-:S13]  /*0230*/  ISETP.GE.AND P0, PT, R7, 0x1, PT ;  /* 0x000000010700780c */ /* 0x000fda0003f06270 */
[----:B01----:R-:W-:Y:S05]  /*0240*/  @!P0 BRA `(.L_x_0) ;  /* 0x0000001000388947 */ /* 0x003fea0003800000 */
[----:B------:R-:W-:Y:S01]  /*0250*/  SHF.R.S32.HI R3, RZ, 0x2, R2 ;  /* 0x00000002ff037819 */ /* 0x000fe20000011402 */
[----:B------:R-:W-:Y:S01]  /*0260*/  IMAD.MOV.U32 R15, RZ, RZ, RZ ;  /* 0x000000ffff0f7224 */ /* 0x000fe200078e00ff */
[----:B------:R-:W-:Y:S01]  /*0270*/  SHF.R.S32.HI R2, RZ, 0x1f, R8 ;  /* 0x0000001fff027819 */ /* 0x000fe20000011408 */
[----:B------:R-:W-:-:S03]  /*0280*/  IMAD.MOV.U32 R9, RZ, RZ, RZ ;  /* 0x000000ffff097224 */ /* 0x000fc600078e00ff */
[----:B------:R-:W-:Y:S01]  /*0290*/  LEA.HI R2, R2, R8, RZ, 0x2 ;  /* 0x0000000802027211 */ /* 0x000fe200078f10ff */
[----:B------:R-:W-:-:S03]  /*02a0*/  IMAD R8, R3, R0, RZ ;  /* 0x0000000003087224 */ /* 0x000fc600078e02ff */
[----:B------:R-:W-:Y:S02]  /*02b0*/  SHF.R.S32.HI R10, RZ, 0x2, R2 ;  /* 0x00000002ff0a7819 */ /* 0x000fe40000011402 */
[----:B------:R-:W-:-:S07]  /*02c0*/  SHF.R.S32.HI R11, RZ, 0x1f, R8 ;  /* 0x0000001fff0b7819 */ /* 0x000fce0000011408 */
.L_x_10:
[----:B------:R-:W0:Y:S01]  /*02d0*/  LDC.64 R12, c[0x0][0x388] ;  /* 0x0000e200ff0c7b82 */ /* 0x000e220000000a00 */
[----:B------:R-:W-:Y:S01]  /*02e0*/  IMAD R2, R7, R0, RZ ;  /* 0x0000000007027224 */ /* 0x000fe200078e02ff */
[----:B------:R-:W-:Y:S01]  /*02f0*/  LOP3.LUT R14, RZ, R6, RZ, 0x33, !PT ;  /* 0x00000006ff0e7212 */ /* 0x000fe200078e33ff */
[-C--:B------:R-:W-:Y:S01]  /*0300*/  IMAD R17, R10, R9.reuse, R6 ;  /* 0x000000090a117224 */ /* 0x080fe200078e0206 */
[----:B------:R-:W1:Y:S02]  /*0310*/  LDCU.64 UR6, c[0x0][0x380] ;  /* 0x00007000ff0677ac */ /* 0x000e640008000a00 */
[C---:B------:R-:W-:Y:S01]  /*0320*/  IADD3 R3, P0, PT, R2.reuse, R9, RZ ;  /* 0x0000000902037210 */ /* 0x040fe20007f1e0ff */
[----:B------:R-:W2:Y:S03]  /*0330*/  LDCU.64 UR8, c[0x0][0x390] ;  /* 0x00007200ff0877ac */ /* 0x000ea60008000a00 */
[----:B------:R-:W-:-:S02]  /*0340*/  LEA.HI.X.SX32 R4, R2, RZ, 0x1, P0 ;  /* 0x000000ff02047211 */ /* 0x000fc400000f0eff */
[----:B0-----:R-:W-:-:S04]  /*0350*/  LEA R2, P0, R3, R12, 0x2 ;  /* 0x0000000c03027211 */ /* 0x001fc800078010ff */
[----:B------:R-:W-:-:S05]  /*0360*/  LEA.HI.X R3, R3, R13, R4, 0x2, P0 ;  /* 0x0000000d03037211 */ /* 0x000fca00000f1404 */
[----:B------:R0:W5:Y:S01]  /*0370*/  LDG.E.CONSTANT R12, desc[UR4][R2.64] ;  /* 0x00000004020c7981 */ /* 0x000162000c1e9900 */
[----:B------:R-:W-:Y:S01]  /*0380*/  ISETP.GE.AND P0, PT, R6, R10, PT ;  /* 0x0000000a0600720c */ /* 0x000fe20003f06270 */
[C---:B------:R-:W-:Y:S01]  /*0390*/  IMAD R4, R10.reuse, R9, R10 ;  /* 0x000000090a047224 */ /* 0x040fe200078e020a */
[----:B------:R-:W-:Y:S01]  /*03a0*/  IADD3 R13, PT, PT, -R10, RZ, RZ ;  /* 0x000000ff0a0d7210 */ /* 0x000fe20007ffe1ff */
[----:B------:R-:W-:Y:S03]  /*03b0*/  BSSY.RECONVERGENT B0, `(.L_x_1) ;  /* 0x00000e7000007945 */ /* 0x000fe60003800200 */
[----:B------:R-:W-:Y:S01]  /*03c0*/  VIADDMNMX R4, R17, 0x20, R4, !PT ;  /* 0x0000002011047846 */ /* 0x000fe20007800104 */
[----:B------:R-:W-:Y:S02]  /*03d0*/  IMAD R13, R9, R13, R14 ;  /* 0x0000000d090d7224 */ /* 0x000fe400078e020e */
[----:B------:R-:W-:-:S02]  /*03e0*/  IMAD.MOV.U32 R14, RZ, RZ, RZ ;  /* 0x000000ffff0e7224 */ /* 0x000fc400078e00ff */
[----:B------:R-:W-:Y:S02]  /*03f0*/  IMAD.IADD R13, R4, 0x1, R13 ;  /* 0x00000001040d7824 */ /* 0x000fe400078e020d */
[----:B012---:R-:W-:Y:S05]  /*0400*/  @P0 BRA `(.L_x_2) ;  /* 0x0000000c00840947 */ /* 0x007fea0003800000 */
[C---:B------:R-:W-:Y:S01]  /*0410*/  ISETP.GE.U32.AND P0, PT, R13.reuse, 0xe0, PT ;  /* 0x000000e00d00780c */ /* 0x040fe20003f06070 */
[----:B------:R-:W-:Y:S01]  /*0420*/  BSSY.RECONVERGENT B1, `(.L_x_3) ;  /* 0x000006a000017945 */ /* 0x000fe20003800200 */
[----:B------:R-:W-:Y:S01]  /*0430*/  HFMA2 R14, -RZ, RZ, 0, 0 ;  /* 0x00000000ff0e7431 */ /* 0x000fe200000001ff */
[----:B------:R-:W-:-:S10]  /*0440*/  LEA.HI R26, R13, 0x1, RZ, 0x1b ;  /* 0x000000010d1a7811 */ /* 0x000fd400078fd8ff */
[----:B------:R-:W-:Y:S05]  /*0450*/  @!P0 BRA `(.L_x_4) ;  /* 0x0000000400988947 */ /* 0x000fea0003800000 */
[----:B------:R-:W-:Y:S01]  /*0460*/  LOP3.LUT R18, R26, 0xffffff8, RZ, 0xc0, !PT ;  /* 0x0ffffff81a127812 */ /* 0x000fe200078ec0ff */
[----:B------:R-:W-:Y:S02]  /*0470*/  IMAD.SHL.U32 R16, R17, 0x4, RZ ;  /* 0x0000000411107824 */ /* 0x000fe400078e00ff */
[----:B------:R-:W-:Y:S01]  /*0480*/  IMAD.MOV.U32 R14, RZ, RZ, RZ ;  /* 0x000000ffff0e7224 */ /* 0x000fe200078e00ff */
[----:B------:R-:W-:-:S07]  /*0490*/  IADD3 R18, PT, PT, -R18, RZ, RZ ;  /* 0x000000ff12127210 */ /* 0x000fce0007ffe1ff */
.L_x_5:
[----:B------:R-:W-:-:S04]  /*04a0*/  IADD3 R2, P0, PT, R16, UR8, RZ ;  /* 0x0000000810027c10 */ /* 0x000fc8000ff1e0ff */
[----:B------:R-:W-:-:S05]  /*04b0*/  LEA.HI.X.SX32 R3, R16, UR9, 0x1, P0 ;  /* 0x0000000910037c11 */ /* 0x000fca00080f0eff */
[----:B------:R-:W2:Y:S04]  /*04c0*/  LDG.E.U8.CONSTANT R20, desc[UR4][R2.64] ;  /* 0x0000000402147981 */ /* 0x000ea8000c1e9100 */
[----:B------:R-:W2:Y:S04]  /*04d0*/  LDG.E.U8.CONSTANT R21, desc[UR4][R2.64+0x1] ;  /* 0x0000010402157981 */ /* 0x000ea8000c1e9100 */
[----:B------:R-:W3:Y:S04]  /*04e0*/  LDG.E.U8.CONSTANT R22, desc[UR4][R2.64+0x2] ;  /* 0x0000020402167981 */ /* 0x000ee8000c1e9100 */
[----:B------:R-:W3:Y:S01]  /*04f0*/  LDG.E.U8.CONSTANT R23, desc[UR4][R2.64+0x3] ;  /* 0x0000030402177981 */ /* 0x000ee2000c1e9100 */
[----:B------:R-:W-:-:S02]  /*0500*/  SHF.R.S32.HI R24, RZ, 0x1f, R17 ;  /* 0x0000001fff187819 */ /* 0x000fc40000011411 */
[----:B------:R-:W-:-:S04]  /*0510*/  IADD3 R4, P0, P1, R17, UR6, R8 ;  /* 0x0000000611047c10 */ /* 0x000fc8000f91e008 */
[----:B------:R-:W-:-:S05]  /*0520*/  IADD3.X R5, PT, PT, R24, UR7, R11, P0, P1 ;  /* 0x0000000718057c10 */ /* 0x000fca00087e240b */
[----:B------:R-:W4:Y:S01]  /*0530*/  LDG.E.U8.CONSTANT R19, desc[UR4][R4.64] ;  /* 0x0000000404137981 */ /* 0x000f22000c1e9100 */
[----:B--2---:R-:W-:-:S03]  /*0540*/  IMAD R24, R21, 0x100, R20 ;  /* 0x0000010015187824 */ /* 0x004fc600078e0214 */
[----:B------:R-:W2:Y:S04]  /*0550*/  LDG.E.U8.CONSTANT R21, desc[UR4][R2.64+0x80] ;  /* 0x0000800402157981 */ /* 0x000ea8000c1e9100 */
[----:B------:R-:W2:Y:S01]  /*0560*/  LDG.E.U8.CONSTANT R20, desc[UR4][R2.64+0x82] ;  /* 0x0000820402147981 */ /* 0x000ea2000c1e9100 */
[----:B---3--:R-:W-:-:S03]  /*0570*/  IMAD R27, R23, 0x100, R22 ;  /* 0x00000100171b7824 */ /* 0x008fc600078e0216 */
[----:B------:R-:W2:Y:S04]  /*0580*/  LDG.E.U8.CONSTANT R22, desc[UR4][R2.64+0x81] ;  /* 0x0000810402167981 */ /* 0x000ea8000c1e9100 */
[----:B------:R-:W3:Y:S01]  /*0590*/  LDG.E.U8.CONSTANT R23, desc[UR4][R2.64+0x83] ;  /* 0x0000830402177981 */ /* 0x000ee2000c1e9100 */
[----:B------:R-:W-:Y:S01]  /*05a0*/  LEA R27, R27, R24, 0x10 ;  /* 0x000000181b1b7211 */ /* 0x000fe200078e80ff */
[----:B----4-:R-:W-:Y:S02]  /*05b0*/  IMAD.SHL.U32 R24, R19, 0x4, RZ ;  /* 0x0000000413187824 */ /* 0x010fe400078e00ff */
[----:B------:R-:W4:Y:S02]  /*05c0*/  LDG.E.U8.CONSTANT R19, desc[UR4][R4.64+0x20] ;  /* 0x0000200404137981 */ /* 0x000f24000c1e9100 */
[----:B------:R-:W0:Y:S02]  /*05d0*/  LDC R25, c[0x3][R24] ;  /* 0x00c0000018197b82 */ /* 0x000e240000000800 */
[----:B0-----:R-:W-:-:S02]  /*05e0*/  IDP.4A.S8.S8 R14, R25, R27, R14 ;  /* 0x0000001b190e7226 */ /* 0x001fc4000000060e */
[----:B--2---:R-:W-:Y:S02]  /*05f0*/  IMAD R27, R22, 0x100, R21 ;  /* 0x00000100161b7824 */ /* 0x004fe400078e0215 */
[----:B------:R-:W2:Y:S01]  /*0600*/  LDG.E.U8.CONSTANT R21, desc[UR4][R2.64+0x102] ;  /* 0x0001020402157981 */ /* 0x000ea2000c1e9100 */
[----:B---3--:R-:W-:-:S03]  /*0610*/  LEA R28, R23, R20, 0x8 ;  /* 0x00000014171c7211 */ /* 0x008fc600078e40ff */
[----:B------:R-:W3:Y:S04]  /*0620*/  LDG.E.U8.CONSTANT R20, desc[UR4][R2.64+0x100] ;  /* 0x0001000402147981 */ /* 0x000ee8000c1e9100 */
[----:B------:R-:W3:Y:S04]  /*0630*/  LDG.E.U8.CONSTANT R23, desc[UR4][R2.64+0x101] ;  /* 0x0001010402177981 */ /* 0x000ee8000c1e9100 */
[----:B------:R-:W2:Y:S01]  /*0640*/  LDG.E.U8.CONSTANT R22, desc[UR4][R2.64+0x103] ;  /* 0x0001030402167981 */ /* 0x000ea2000c1e9100 */
[----:B----4-:R-:W-:-:S03]  /*0650*/  IMAD.SHL.U32 R25, R19, 0x4, RZ ;  /* 0x0000000413197824 */ /* 0x010fc600078e00ff */
[----:B------:R-:W4:Y:S03]  /*0660*/  LDG.E.U8.CONSTANT R19, desc[UR4][R4.64+0x40] ;  /* 0x0000400404137981 */ /* 0x000f26000c1e9100 */
[----:B------:R-:W0:Y:S01]  /*0670*/  LDC R25, c[0x3][R25] ;  /* 0x00c0000019197b82 */ /* 0x000e220000000800 */
[----:B------:R-:W-:-:S04]  /*0680*/  IMAD.U32 R27, R28, 0x10000, R27 ;  /* 0x000100001c1b7824 */ /* 0x000fc800078e001b */
[----:B0-----:R-:W-:Y:S02]  /*0690*/  IDP.4A.S8.S8 R14, R25, R27, R14 ;  /* 0x0000001b190e7226 */ /* 0x001fe4000000060e */
[----:B------:R-:W4:Y:S01]  /*06a0*/  LDG.E.U8.CONSTANT R25, desc[UR4][R2.64+0x280] ;  /* 0x0002800402197981 */ /* 0x000f22000c1e9100 */
[----:B---3--:R-:W-:-:S03]  /*06b0*/  LEA R27, R23, R20, 0x8 ;  /* 0x00000014171b7211 */ /* 0x008fc600078e40ff */
[----:B------:R-:W3:Y:S01]  /*06c0*/  LDG.E.U8.CONSTANT R20, desc[UR4][R2.64+0x182] ;  /* 0x0001820402147981 */ /* 0x000ee2000c1e9100 */
[----:B--2---:R-:W-:-:S03]  /*06d0*/  IMAD R29, R22, 0x100, R21 ;  /* 0x00000100161d7824 */ /* 0x004fc600078e0215 */
[----:B------:R-:W2:Y:S04]  /*06e0*/  LDG.E.U8.CONSTANT R21, desc[UR4][R2.64+0x180] ;  /* 0x0001800402157981 */ /* 0x000ea8000c1e9100 */
[----:B------:R-:W2:Y:S04]  /*06f0*/  LDG.E.U8.CONSTANT R22, desc[UR4][R2.64+0x181] ;  /* 0x0001810402167981 */ /* 0x000ea8000c1e9100 */
[----:B------:R-:W3:Y:S01]  /*0700*/  LDG.E.U8.CONSTANT R23, desc[UR4][R2.64+0x183] ;  /* 0x0001830402177981 */ /* 0x000ee2000c1e9100 */
[----:B----4-:R-:W-:Y:S01]  /*0710*/  IMAD.SHL.U32 R28, R19, 0x4, RZ ;  /* 0x00000004131c7824 */ /* 0x010fe200078e00ff */
[----:B------:R-:W-:-:S02]  /*0720*/  LEA R29, R29, R27, 0x10 ;  /* 0x0000001b1d1d7211 */ /* 0x000fc400078e80ff */
[----:B------:R-:W4:Y:S01]  /*0730*/  LDG.E.U8.CONSTANT R19, desc[UR4][R4.64+0x60] ;  /* 0x0000600404137981 */ /* 0x000f22000c1e9100 */
[----:B------:R-:W0:Y:S02]  /*0740*/  LDC R27, c[0x3][R28] ;  /* 0x00c000001c1b7b82 */ /* 0x000e240000000800 */
[----:B0-----:R-:W-:Y:S02]  /*0750*/  IDP.4A.S8.S8 R24, R27, R29, R14 ;  /* 0x0000001d1b187226 */ /* 0x001fe4000000060e */
[----:B--2---:R-:W-:Y:S02]  /*0760*/  IMAD R14, R22, 0x100, R21 ;  /* 0x00000100160e7824 */ /* 0x004fe400078e0215 */
[----:B------:R-:W2:Y:S01]  /*0770*/  LDG.E.U8.CONSTANT R22, desc[UR4][R2.64+0x200] ;  /* 0x0002000402167981 */ /* 0x000ea2000c1e9100 */
[----:B---3--:R-:W-:-:S03]  /*0780*/  IMAD R27, R23, 0x100, R20 ;  /* 0x00000100171b7824 */ /* 0x008fc600078e0214 */
[----:B------:R-:W2:Y:S01]  /*0790*/  LDG.E.U8.CONSTANT R23, desc[UR4][R2.64+0x201] ;  /* 0x0002010402177981 */ /* 0x000ea2000c1e9100 */
[----:B----4-:R-:W-:Y:S01]  /*07a0*/  IMAD.SHL.U32 R29, R19, 0x4, RZ ;  /* 0x00000004131d7824 */ /* 0x010fe200078e00ff */
[----:B------:R-:W-:Y:S02]  /*07b0*/  LEA R27, R27, R14, 0x10 ;  /* 0x0000000e1b1b7211 */ /* 0x000fe400078e80ff */
[----:B------:R-:W3:Y:S04]  /*07c0*/  LDG.E.U8.CONSTANT R20, desc[UR4][R2.64+0x202] ;  /* 0x0002020402147981 */ /* 0x000ee8000c1e9100 */
[----:B------:R-:W4:Y:S01]  /*07d0*/  LDG.E.U8.CONSTANT R14, desc[UR4][R4.64+0x80] ;  /* 0x00008004040e7981 */ /* 0x000f22000c1e9100 */
[----:B------:R-:W0:Y:S03]  /*07e0*/  LDC R19, c[0x3][R29] ;  /* 0x00c000001d137b82 */ /* 0x000e260000000800 */
[----:B------:R-:W3:Y:S01]  /*07f0*/  LDG.E.U8.CONSTANT R21, desc[UR4][R2.64+0x203] ;  /* 0x0002030402157981 */ /* 0x000ee2000c1e9100 */
[----:B0-----:R-:W-:-:S03]  /*0800*/  IDP.4A.S8.S8 R19, R19, R27, R24 ;  /* 0x0000001b13137226 */ /* 0x001fc60000000618 */
[----:B------:R-:W3:Y:S01]  /*0810*/  LDG.E.U8.CONSTANT R24, desc[UR4][R2.64+0x281] ;  /* 0x0002810402187981 */ /* 0x000ee2000c1e9100 */
[----:B--2---:R-:W-:-:S03]  /*0820*/  IMAD R27, R23, 0x100, R22 ;  /* 0x00000100171b7824 */ /* 0x004fc600078e0216 */
[----:B------:R-:W2:Y:S04]  /*0830*/  LDG.E.U8.CONSTANT R23, desc[UR4][R2.64+0x282] ;  /* 0x0002820402177981 */ /* 0x000ea8000c1e9100 */
[----:B------:R-:W2:Y:S01]  /*0840*/  LDG.E.U8.CONSTANT R22, desc[UR4][R2.64+0x283] ;  /* 0x0002830402167981 */ /* 0x000ea2000c1e9100 */
[----:B----4-:R-:W-:-:S06]  /*0850*/  IMAD.SHL.U32 R14, R14, 0x4, RZ ;  /* 0x000000040e0e7824 */ /* 0x010fcc00078e00ff */
[----:B------:R-:W0:Y:S01]  /*0860*/  LDC R14, c[0x3][R14] ;  /* 0x00c000000e0e7b82 */ /* 0x000e220000000800 */
[----:B---3--:R-:W-:Y:S02]  /*0870*/  LEA R20, R21, R20, 0x8 ;  /* 0x0000001415147211 */ /* 0x008fe400078e40ff */
[----:B------:R-:W3:Y:S03]  /*0880*/  LDG.E.U8.CONSTANT R21, desc[UR4][R4.64+0xe0] ;  /* 0x0000e00404157981 */ /* 0x000ee6000c1e9100 */
[----:B------:R-:W-:Y:S02]  /*0890*/  IMAD.U32 R27, R20, 0x10000, R27 ;  /* 0x00010000141b7824 */ /* 0x000fe400078e001b */
[----:B------:R-:W4:Y:S01]  /*08a0*/  LDG.E.U8.CONSTANT R20, desc[UR4][R4.64+0xc0] ;  /* 0x0000c00404147981 */ /* 0x000f22000c1e9100 */
[----:B------:R-:W-:-:S03]  /*08b0*/  LEA R25, R24, R25, 0x8 ;  /* 0x0000001918197211 */ /* 0x000fc600078e40ff */
[----:B------:R-:W3:Y:S01]  /*08c0*/  LDG.E.U8.CONSTANT R24, desc[UR4][R2.64+0x303] ;  /* 0x0003030402187981 */ /* 0x000ee2000c1e9100 */
[----:B0-----:R-:W-:-:S03]  /*08d0*/  IDP.4A.S8.S8 R14, R14, R27, R19 ;  /* 0x0000001b0e0e7226 */ /* 0x001fc60000000613 */
[----:B------:R-:W3:Y:S04]  /*08e0*/  LDG.E.U8.CONSTANT R27, desc[UR4][R2.64+0x302] ;  /* 0x00030204021b7981 */ /* 0x000ee8000c1e9100 */
[----:B------:R-:W4:Y:S04]  /*08f0*/  LDG.E.U8.CONSTANT R19, desc[UR4][R4.64+0xa0] ;  /* 0x0000a00404137981 */ /* 0x000f28000c1e9100 */
[----:B------:R-:W4:Y:S04]  /*0900*/  LDG.E.U8.CONSTANT R4, desc[UR4][R2.64+0x382] ;  /* 0x0003820402047981 */ /* 0x000f28000c1e9100 */
[----:B------:R-:W4:Y:S01]  /*0910*/  LDG.E.U8.CONSTANT R5, desc[UR4][R2.64+0x383] ;  /* 0x0003830402057981 */ /* 0x000f22000c1e9100 */
[----:B--2---:R-:W-:-:S03]  /*0920*/  IMAD R28, R22, 0x100, R23 ;  /* 0x00000100161c7824 */ /* 0x004fc600078e0217 */
[----:B------:R-:W2:Y:S04]  /*0930*/  LDG.E.U8.CONSTANT R22, desc[UR4][R2.64+0x300] ;  /* 0x0003000402167981 */ /* 0x000ea8000c1e9100 */
[----:B------:R-:W2:Y:S01]  /*0940*/  LDG.E.U8.CONSTANT R23, desc[UR4][R2.64+0x301] ;  /* 0x0003010402177981 */ /* 0x000ea2000c1e9100 */
[----:B---3--:R-:W-:-:S03]  /*0950*/  IMAD R27, R24, 0x100, R27 ;  /* 0x00000100181b7824 */ /* 0x008fc600078e021b */
[----:B------:R-:W3:Y:S01]  /*0960*/  LDG.E.U8.CONSTANT R24, desc[UR4][R2.64+0x381] ;  /* 0x0003810402187981 */ /* 0x000ee2000c1e9100 */
[----:B--2---:R-:W-:-:S03]  /*0970*/  LEA R22, R23, R22, 0x8 ;  /* 0x0000001617167211 */ /* 0x004fc600078e40ff */
[----:B------:R-:W3:Y:S01]  /*0980*/  LDG.E.U8.CONSTANT R23, desc[UR4][R2.64+0x380] ;  /* 0x0003800402177981 */ /* 0x000ee2000c1e9100 */
[----:B----4-:R-:W-:Y:S02]  /*0990*/  IMAD.SHL.U32 R19, R19, 0x4, RZ ;  /* 0x0000000413137824 */ /* 0x010fe400078e00ff */
[----:B------:R-:W-:Y:S01]  /*09a0*/  IMAD.U32 R25, R28, 0x10000, R25 ;  /* 0x000100001c197824 */ /* 0x000fe200078e0019 */
[----:B------:R-:W-:Y:S01]  /*09b0*/  SHF.L.U32 R28, R20, 0x2, RZ ;  /* 0x00000002141c7819 */ /* 0x000fe200000006ff */
[----:B------:R-:W-:Y:S02]  /*09c0*/  IMAD.SHL.U32 R20, R21, 0x4, RZ ;  /* 0x0000000415147824 */ /* 0x000fe400078e00ff */
[----:B------:R-:W0:Y:S08]  /*09d0*/  LDC R19, c[0x3][R19] ;  /* 0x00c0000013137b82 */ /* 0x000e300000000800 */
[----:B------:R-:W1:Y:S08]  /*09e0*/  LDC R21, c[0x3][R28] ;  /* 0x00c000001c157b82 */ /* 0x000e700000000800 */
[----:B------:R-:W2:Y:S01]  /*09f0*/  LDC R20, c[0x3][R20] ;  /* 0x00c0000014147b82 */ /* 0x000ea20000000800 */
[----:B------:R-:W-:-:S05]  /*0a00*/  VIADD R18, R18, 0x8 ;  /* 0x0000000812127836 */ /* 0x000fca0000000000 */
[----:B------:R-:W-:Y:S01]  /*0a10*/  ISETP.NE.AND P0, PT, R18, RZ, PT ;  /* 0x000000ff1200720c */ /* 0x000fe20003f05270 */
[----:B------:R-:W-:Y:S02]  /*0a20*/  IMAD R4, R5, 0x100, R4 ;  /* 0x0000010005047824 */ /* 0x000fe400078e0204 */
[----:B------:R-:W-:Y:S02]  /*0a30*/  IMAD.U32 R22, R27, 0x10000, R22 ;  /* 0x000100001b167824 */ /* 0x000fe400078e0016 */
[----:B------:R-:W-:Y:S02]  /*0a40*/  VIADD R17, R17, 0x100 ;  /* 0x0000010011117836 */ /* 0x000fe40000000000 */
[----:B------:R-:W-:Y:S02]  /*0a50*/  VIADD R16, R16, 0x400 ;  /* 0x0000040010107836 */ /* 0x000fe40000000000 */
[----:B0-----:R-:W-:-:S04]  /*0a60*/  IDP.4A.S8.S8 R14, R19, R25, R14 ;  /* 0x00000019130e7226 */ /* 0x001fc8000000060e */
[----:B-1----:R-:W-:Y:S01]  /*0a70*/  IDP.4A.S8.S8 R21, R21, R22, R14 ;  /* 0x0000001615157226 */ /* 0x002fe2000000060e */
[----:B---3--:R-:W-:-:S04]  /*0a80*/  LEA R23, R24, R23, 0x8 ;  /* 0x0000001718177211 */ /* 0x008fc800078e40ff */
[----:B------:R-:W-:-:S05]  /*0a90*/  LEA R23, R4, R23, 0x10 ;  /* 0x0000001704177211 */ /* 0x000fca00078e80ff */
[----:B--2---:R-:W-:Y:S01]  /*0aa0*/  IDP.4A.S8.S8 R14, R20, R23, R21 ;  /* 0x00000017140e7226 */ /* 0x004fe20000000615 */
[----:B------:R-:W-:Y:S06]  /*0ab0*/  @P0 BRA `(.L_x_5) ;  /* 0xfffffff800780947 */ /* 0x000fec000383ffff */
.L_x_4:
[----:B------:R-:W-:Y:S05]  /*0ac0*/  BSYNC.RECONVERGENT B1 ;  /* 0x0000000000017941 */ /* 0x000fea0003800200 */
.L_x_3:
[----:B------:R-:W-:-:S13]  /*0ad0*/  LOP3.LUT P0, R2, R26, 0x7, RZ, 0xc0, !PT ;  /* 0x000000071a027812 */ /* 0x000fda000780c0ff */
[----:B------:R-:W-:Y:S05]  /*0ae0*/  @!P0 BRA `(.L_x_2) ;  /* 0x0000000400cc8947 */ /* 0x000fea0003800000 */
[----:B------:R-:W-:Y:S01]  /*0af0*/  ISETP.GE.U32.AND P1, PT, R2, 0x4, PT ;  /* 0x000000040200780c */ /* 0x000fe20003f26070 */
[----:B------:R-:W-:Y:S01]  /*0b00*/  BSSY.RECONVERGENT B1, `(.L_x_6) ;  /* 0x0000038000017945 */ /* 0x000fe20003800200 */
[----:B------:R-:W-:-:S11]  /*0b10*/  LOP3.LUT P0, RZ, R26, 0x3, RZ, 0xc0, !PT ;  /* 0x000000031aff7812 */ /* 0x000fd6000780c0ff */
[----:B------:R-:W-:Y:S05]  /*0b20*/  @!P1 BRA `(.L_x_7) ;  /* 0x0000000000d49947 */ /* 0x000fea0003800000 */
[----:B------:R-:W0:Y:S01]  /*0b30*/  LDCU.64 UR10, c[0x0][0x390] ;  /* 0x00007200ff0a77ac */ /* 0x000e220008000a00 */
[----:B------:R-:W-:-:S04]  /*0b40*/  SHF.L.U32 R3, R17, 0x2, RZ ;  /* 0x0000000211037819 */ /* 0x000fc800000006ff */
[----:B0-----:R-:W-:-:S04]  /*0b50*/  IADD3 R2, P1, PT, R3, UR10, RZ ;  /* 0x0000000a03027c10 */ /* 0x001fc8000ff3e0ff */
[----:B------:R-:W-:Y:S01]  /*0b60*/  LEA.HI.X.SX32 R3, R3, UR11, 0x1, P1 ;  /* 0x0000000b03037c11 */ /* 0x000fe200088f0eff */
[----:B------:R-:W0:Y:S04]  /*0b70*/  LDCU.64 UR10, c[0x0][0x380] ;  /* 0x00007000ff0a77ac */ /* 0x000e280008000a00 */
[----:B------:R-:W2:Y:S04]  /*0b80*/  LDG.E.U8.CONSTANT R16, desc[UR4][R2.64] ;  /* 0x0000000402107981 */ /* 0x000ea8000c1e9100 */
[----:B------:R-:W2:Y:S04]  /*0b90*/  LDG.E.U8.CONSTANT R19, desc[UR4][R2.64+0x1] ;  /* 0x0000010402137981 */ /* 0x000ea8000c1e9100 */
[----:B------:R-:W3:Y:S04]  /*0ba0*/  LDG.E.U8.CONSTANT R20, desc[UR4][R2.64+0x2] ;  /* 0x0000020402147981 */ /* 0x000ee8000c1e9100 */
[----:B------:R-:W3:Y:S04]  /*0bb0*/  LDG.E.U8.CONSTANT R21, desc[UR4][R2.64+0x3] ;  /* 0x0000030402157981 */ /* 0x000ee8000c1e9100 */
[----:B------:R-:W4:Y:S04]  /*0bc0*/  LDG.E.U8.CONSTANT R18, desc[UR4][R2.64+0x80] ;  /* 0x0000800402127981 */ /* 0x000f28000c1e9100 */
[----:B------:R-:W4:Y:S01]  /*0bd0*/  LDG.E.U8.CONSTANT R23, desc[UR4][R2.64+0x81] ;  /* 0x0000810402177981 */ /* 0x000f22000c1e9100 */
[----:B------:R-:W-:-:S02]  /*0be0*/  SHF.R.S32.HI R22, RZ, 0x1f, R17 ;  /* 0x0000001fff167819 */ /* 0x000fc40000011411 */
[----:B0-----:R-:W-:Y:S01]  /*0bf0*/  IADD3 R4, P1, P2, R17, UR10, R8 ;  /* 0x0000000a11047c10 */ /* 0x001fe2000fa3e008 */
[----:B------:R-:W4:Y:S03]  /*0c00*/  LDG.E.U8.CONSTANT R27, desc[UR4][R2.64+0x101] ;  /* 0x00010104021b7981 */ /* 0x000f26000c1e9100 */
[----:B------:R-:W-:Y:S01]  /*0c10*/  IADD3.X R5, PT, PT, R22, UR11, R11, P1, P2 ;  /* 0x0000000b16057c10 */ /* 0x000fe20008fe440b */
[----:B------:R-:W4:Y:S04]  /*0c20*/  LDG.E.U8.CONSTANT R29, desc[UR4][R2.64+0x103] ;  /* 0x00010304021d7981 */ /* 0x000f28000c1e9100 */
[----:B------:R-:W4:Y:S04]  /*0c30*/  LDG.E.U8.CONSTANT R22, desc[UR4][R2.64+0x82] ;  /* 0x0000820402167981 */ /* 0x000f28000c1e9100 */
[----:B------:R-:W4:Y:S04]  /*0c40*/  LDG.E.U8.CONSTANT R24, desc[UR4][R4.64] ;  /* 0x0000000404187981 */ /* 0x000f28000c1e9100 */
[----:B------:R-:W4:Y:S04]  /*0c50*/  LDG.E.U8.CONSTANT R25, desc[UR4][R4.64+0x20] ;  /* 0x0000200404197981 */ /* 0x000f28000c1e9100 */
[----:B------:R-:W4:Y:S01]  /*0c60*/  LDG.E.U8.CONSTANT R26, desc[UR4][R4.64+0x60] ;  /* 0x00006004041a7981 */ /* 0x000f22000c1e9100 */
[----:B--2---:R-:W-:-:S03]  /*0c70*/  IMAD R19, R19, 0x100, R16 ;  /* 0x0000010013137824 */ /* 0x004fc600078e0210 */
[----:B------:R-:W2:Y:S01]  /*0c80*/  LDG.E.U8.CONSTANT R16, desc[UR4][R4.64+0x40] ;  /* 0x0000400404107981 */ /* 0x000ea2000c1e9100 */
[----:B---3--:R-:W-:-:S03]  /*0c90*/  IMAD R20, R21, 0x100, R20 ;  /* 0x0000010015147824 */ /* 0x008fc600078e0214 */
[----:B------:R-:W3:Y:S02]  /*0ca0*/  LDG.E.U8.CONSTANT R4, desc[UR4][R2.64+0x182] ;  /* 0x0001820402047981 */ /* 0x000ee4000c1e9100 */
[----:B------:R-:W-:Y:S01]  /*0cb0*/  LEA R21, R20, R19, 0x10 ;  /* 0x0000001314157211 */ /* 0x000fe200078e80ff */
[----:B----4-:R-:W-:Y:S01]  /*0cc0*/  IMAD R23, R23, 0x100, R18 ;  /* 0x0000010017177824 */ /* 0x010fe200078e0212 */
[----:B------:R-:W4:Y:S04]  /*0cd0*/  LDG.E.U8.CONSTANT R19, desc[UR4][R2.64+0x83] ;  /* 0x0000830402137981 */ /* 0x000f28000c1e9100 */
[----:B------:R-:W2:Y:S04]  /*0ce0*/  LDG.E.U8.CONSTANT R18, desc[UR4][R2.64+0x100] ;  /* 0x0001000402127981 */ /* 0x000ea8000c1e9100 */
[----:B------:R-:W3:Y:S04]  /*0cf0*/  LDG.E.U8.CONSTANT R20, desc[UR4][R2.64+0x102] ;  /* 0x0001020402147981 */ /* 0x000ee8000c1e9100 */
[----:B------:R-:W3:Y:S01]  /*0d00*/  LDG.E.U8.CONSTANT R5, desc[UR4][R2.64+0x180] ;  /* 0x0001800402057981 */ /* 0x000ee2000c1e9100 */
[----:B------:R-:W-:Y:S01]  /*0d10*/  IMAD.SHL.U32 R24, R24, 0x4, RZ ;  /* 0x0000000418187824 */ /* 0x000fe200078e00ff */
[----:B------:R-:W-:-:S05]  /*0d20*/  SHF.L.U32 R28, R25, 0x2, RZ ;  /* 0x00000002191c7819 */ /* 0x000fca00000006ff */
[----:B------:R-:W0:Y:S01]  /*0d30*/  LDC R24, c[0x3][R24] ;  /* 0x00c0000018187b82 */ /* 0x000e220000000800 */
[----:B------:R-:W-:-:S07]  /*0d40*/  IMAD.SHL.U32 R25, R26, 0x4, RZ ;  /* 0x000000041a197824 */ /* 0x000fce00078e00ff */
[----:B------:R-:W1:Y:S01]  /*0d50*/  LDC R25, c[0x3][R25] ;  /* 0x00c0000019197b82 */ /* 0x000e620000000800 */
[----:B----4-:R-:W-:Y:S01]  /*0d60*/  IMAD R22, R19, 0x100, R22 ;  /* 0x0000010013167824 */ /* 0x010fe200078e0216 */
[----:B--2---:R-:W-:Y:S02]  /*0d70*/  LEA R18, R27, R18, 0x8 ;  /* 0x000000121b127211 */ /* 0x004fe400078e40ff */
[----:B------:R-:W2:Y:S01]  /*0d80*/  LDG.E.U8.CONSTANT R27, desc[UR4][R2.64+0x183] ;  /* 0x00018304021b7981 */ /* 0x000ea2000c1e9100 */
[----:B---3--:R-:W-:-:S03]  /*0d90*/  IMAD R19, R29, 0x100, R20 ;  /* 0x000001001d137824 */ /* 0x008fc600078e0214 */
[----:B------:R-:W3:Y:S01]  /*0da0*/  LDG.E.U8.CONSTANT R20, desc[UR4][R2.64+0x181] ;  /* 0x0001810402147981 */ /* 0x000ee2000c1e9100 */
[----:B------:R-:W-:Y:S02]  /*0db0*/  IMAD.SHL.U32 R29, R16, 0x4, RZ ;  /* 0x00000004101d7824 */ /* 0x000fe400078e00ff */
[----:B------:R-:W4:Y:S08]  /*0dc0*/  LDC R16, c[0x3][R28] ;  /* 0x00c000001c107b82 */ /* 0x000f300000000800 */
[----:B------:R-:W1:Y:S01]  /*0dd0*/  LDC R26, c[0x3][R29] ;  /* 0x00c000001d1a7b82 */ /* 0x000e620000000800 */
[----:B------:R-:W-:Y:S01]  /*0de0*/  LEA R22, R22, R23, 0x10 ;  /* 0x0000001716167211 */ /* 0x000fe200078e80ff */
[----:B0-----:R-:W-:-:S02]  /*0df0*/  IDP.4A.S8.S8 R21, R24, R21, R14 ;  /* 0x0000001518157226 */ /* 0x001fc4000000060e */
[----:B------:R-:W-:Y:S02]  /*0e00*/  IMAD.U32 R18, R19, 0x10000, R18 ;  /* 0x0001000013127824 */ /* 0x000fe400078e0012 */
[----:B------:R-:W-:Y:S02]  /*0e10*/  VIADD R17, R17, 0x80 ;  /* 0x0000008011117836 */ /* 0x000fe40000000000 */
[----:B----4-:R-:W-:-:S04]  /*0e20*/  IDP.4A.S8.S8 R21, R16, R22, R21 ;  /* 0x0000001610157226 */ /* 0x010fc80000000615 */
[----:B-1----:R-:W-:Y:S01]  /*0e30*/  IDP.4A.S8.S8 R18, R26, R18, R21 ;  /* 0x000000121a127226 */ /* 0x002fe20000000615 */
[----:B--2---:R-:W-:Y:S01]  /*0e40*/  LEA R4, R27, R4, 0x8 ;  /* 0x000000041b047211 */ /* 0x004fe200078e40ff */
[----:B---3--:R-:W-:-:S04]  /*0e50*/  IMAD R5, R20, 0x100, R5 ;  /* 0x0000010014057824 */ /* 0x008fc800078e0205 */
[----:B------:R-:W-:-:S04]  /*0e60*/  IMAD.U32 R5, R4, 0x10000, R5 ;  /* 0x0001000004057824 */ /* 0x000fc800078e0005 */
[----:B------:R-:W-:-:S07]  /*0e70*/  IDP.4A.S8.S8 R14, R25, R5, R18 ;  /* 0x00000005190e7226 */ /* 0x000fce0000000612 */
.L_x_7:
[----:B------:R-:W-:Y:S05]  /*0e80*/  BSYNC.RECONVERGENT B1 ;  /* 0x0000000000017941 */ /* 0x000fea0003800200 */
.L_x_6:
[----:B------:R-:W-:Y:S05]  /*0e90*/  @!P0 BRA `(.L_x_2) ;  /* 0x0000000000e08947 */ /* 0x000fea0003800000 */
[C---:B------:R-:W-:Y:S01]  /*0ea0*/  LOP3.LUT P1, RZ, R13.reuse, 0x60, RZ, 0xc0, !PT ;  /* 0x000000600dff7812 */ /* 0x040fe2000782c0ff */
[----:B------:R-:W-:Y:S01]  /*0eb0*/  BSSY.RECONVERGENT B1, `(.L_x_8) ;  /* 0x0000022000017945 */ /* 0x000fe20003800200 */
[----:B------:R-:W-:-:S11]  /*0ec0*/  LOP3.LUT P0, RZ, R13, 0x20, RZ, 0xc0, !PT ;  /* 0x000000200dff7812 */ /* 0x000fd6000780c0ff */
[----:B------:R-:W-:Y:S05]  /*0ed0*/  @!P1 BRA `(.L_x_9) ;  /* 0x00000000007c9947 */ /* 0x000fea0003800000 */
[----:B------:R-:W0:Y:S01]  /*0ee0*/  LDCU.64 UR10, c[0x0][0x380] ;  /* 0x00007000ff0a77ac */ /* 0x000e220008000a00 */
[----:B------:R-:W-:Y:S02]  /*0ef0*/  SHF.R.S32.HI R2, RZ, 0x1f, R17 ;  /* 0x0000001fff027819 */ /* 0x000fe40000011411 */
[----:B0-----:R-:W-:-:S04]  /*0f00*/  IADD3 R18, P1, P2, R17, UR10, R8 ;  /* 0x0000000a11127c10 */ /* 0x001fc8000fa3e008 */
[----:B------:R-:W-:Y:S01]  /*0f10*/  IADD3.X R19, PT, PT, R2, UR11, R11, P1, P2 ;  /* 0x0000000b02137c10 */ /* 0x000fe20008fe440b */
[----:B------:R-:W0:Y:S04]  /*0f20*/  LDCU.64 UR10, c[0x0][0x390] ;  /* 0x00007200ff0a77ac */ /* 0x000e280008000a00 */
[----:B------:R-:W2:Y:S04]  /*0f30*/  LDG.E.U8.CONSTANT R13, desc[UR4][R18.64] ;  /* 0x00000004120d7981 */ /* 0x000ea8000c1e9100 */
[----:B------:R-:W3:Y:S01]  /*0f40*/  LDG.E.U8.CONSTANT R24, desc[UR4][R18.64+0x20] ;  /* 0x0000200412187981 */ /* 0x000ee2000c1e9100 */
[----:B------:R-:W-:-:S04]  /*0f50*/  SHF.L.U32 R3, R17, 0x2, RZ ;  /* 0x0000000211037819 */ /* 0x000fc800000006ff */
[----:B0-----:R-:W-:-:S04]  /*0f60*/  IADD3 R2, P1, PT, R3, UR10, RZ ;  /* 0x0000000a03027c10 */ /* 0x001fc8000ff3e0ff */
[----:B------:R-:W-:-:S05]  /*0f70*/  LEA.HI.X.SX32 R3, R3, UR11, 0x1, P1 ;  /* 0x0000000b03037c11 */ /* 0x000fca00088f0eff */
[----:B------:R-:W4:Y:S04]  /*0f80*/  LDG.E.U8.CONSTANT R20, desc[UR4][R2.64] ;  /* 0x0000000402147981 */ /* 0x000f28000c1e9100 */
[----:B------:R-:W4:Y:S04]  /*0f90*/  LDG.E.U8.CONSTANT R21, desc[UR4][R2.64+0x1] ;  /* 0x0000010402157981 */ /* 0x000f28000c1e9100 */
[----:B------:R-:W4:Y:S04]  /*0fa0*/  LDG.E.U8.CONSTANT R22, desc[UR4][R2.64+0x2] ;  /* 0x0000020402167981 */ /* 0x000f28000c1e9100 */
[----:B------:R-:W4:Y:S04]  /*0fb0*/  LDG.E.U8.CONSTANT R23, desc[UR4][R2.64+0x3] ;  /* 0x0000030402177981 */ /* 0x000f28000c1e9100 */
[----:B------:R-:W4:Y:S04]  /*0fc0*/  LDG.E.U8.CONSTANT R5, desc[UR4][R2.64+0x80] ;  /* 0x0000800402057981 */ /* 0x000f28000c1e9100 */
[----:B------:R-:W4:Y:S04]  /*0fd0*/  LDG.E.U8.CONSTANT R16, desc[UR4][R2.64+0x81] ;  /* 0x0000810402107981 */ /* 0x000f28000c1e9100 */
[----:B------:R-:W4:Y:S04]  /*0fe0*/  LDG.E.U8.CONSTANT R4, desc[UR4][R2.64+0x82] ;  /* 0x0000820402047981 */ /* 0x000f28000c1e9100 */
[----:B------:R-:W4:Y:S01]  /*0ff0*/  LDG.E.U8.CONSTANT R25, desc[UR4][R2.64+0x83] ;  /* 0x0000830402197981 */ /* 0x000f22000c1e9100 */
[----:B------:R-:W-:Y:S01]  /*1000*/  IADD3 R17, PT, PT, R17, 0x40, RZ ;  /* 0x0000004011117810 */ /* 0x000fe20007ffe0ff */
[----:B--2---:R-:W-:-:S02]  /*1010*/  IMAD.SHL.U32 R13, R13, 0x4, RZ ;  /* 0x000000040d0d7824 */ /* 0x004fc400078e00ff */
[----:B---3--:R-:W-:-:S04]  /*1020*/  IMAD.SHL.U32 R24, R24, 0x4, RZ ;  /* 0x0000000418187824 */ /* 0x008fc800078e00ff */
[----:B------:R-:W0:Y:S08]  /*1030*/  LDC R13, c[0x3][R13] ;  /* 0x00c000000d0d7b82 */ /* 0x000e300000000800 */
[----:B------:R-:W1:Y:S01]  /*1040*/  LDC R19, c[0x3][R24] ;  /* 0x00c0000018137b82 */ /* 0x000e620000000800 */
[----:B----4-:R-:W-:Y:S01]  /*1050*/  LEA R20, R21, R20, 0x8 ;  /* 0x0000001415147211 */ /* 0x010fe200078e40ff */
[----:B------:R-:W-:-:S04]  /*1060*/  IMAD R23, R23, 0x100, R22 ;  /* 0x0000010017177824 */ /* 0x000fc800078e0216 */
[----:B------:R-:W-:Y:S01]  /*1070*/  IMAD.U32 R20, R23, 0x10000, R20 ;  /* 0x0001000017147824 */ /* 0x000fe200078e0014 */
[----:B------:R-:W-:Y:S01]  /*1080*/  LEA R5, R16, R5, 0x8 ;  /* 0x0000000510057211 */ /* 0x000fe200078e40ff */
[----:B------:R-:W-:Y:S02]  /*1090*/  IMAD R4, R25, 0x100, R4 ;  /* 0x0000010019047824 */ /* 0x000fe400078e0204 */
[----:B0-----:R-:W-:Y:S02]  /*10a0*/  IDP.4A.S8.S8 R14, R13, R20, R14 ;  /* 0x000000140d0e7226 */ /* 0x001fe4000000060e */
[----:B------:R-:W-:-:S04]  /*10b0*/  IMAD.U32 R4, R4, 0x10000, R5 ;  /* 0x0001000004047824 */ /* 0x000fc800078e0005 */
[----:B-1----:R-:W-:-:S07]  /*10c0*/  IDP.4A.S8.S8 R14, R19, R4, R14 ;  /* 0x00000004130e7226 */ /* 0x002fce000000060e */
.L_x_9:
[----:B------:R-:W-:Y:S05]  /*10d0*/  BSYNC.RECONVERGENT B1 ;  /* 0x0000000000017941 */ /* 0x000fea0003800200 */
.L_x_8:
[----:B------:R-:W-:Y:S05]  /*10e0*/  @P0 BRA `(.L_x_2) ;  /* 0x00000000004c0947 */ /* 0x000fea0003800000 */
[----:B------:R-:W0:Y:S01]  /*10f0*/  LDCU.64 UR10, c[0x0][0x380] ;  /* 0x00007000ff0a77ac */ /* 0x000e220008000a00 */
[----:B------:R-:W-:Y:S02]  /*1100*/  SHF.R.S32.HI R2, RZ, 0x1f, R17 ;  /* 0x0000001fff027819 */ /* 0x000fe40000011411 */
[----:B0-----:R-:W-:-:S04]  /*1110*/  IADD3 R4, P0, P1, R17, UR10, R8 ;  /* 0x0000000a11047c10 */ /* 0x001fc8000f91e008 */
[----:B------:R-:W-:Y:S01]  /*1120*/  IADD3.X R5, PT, PT, R2, UR11, R11, P0, P1 ;  /* 0x0000000b02057c10 */ /* 0x000fe200087e240b */
[----:B------:R-:W0:Y:S04]  /*1130*/  LDCU.64 UR10, c[0x0][0x390] ;  /* 0x00007200ff0a77ac */ /* 0x000e280008000a00 */
[----:B------:R-:W2:Y:S01]  /*1140*/  LDG.E.U8.CONSTANT R4, desc[UR4][R4.64] ;  /* 0x0000000404047981 */ /* 0x000ea2000c1e9100 */
[----:B------:R-:W-:-:S05]  /*1150*/  IMAD.SHL.U32 R17, R17, 0x4, RZ ;  /* 0x0000000411117824 */ /* 0x000fca00078e00ff */
[----:B0-----:R-:W-:-:S04]  /*1160*/  IADD3 R2, P0, PT, R17, UR10, RZ ;  /* 0x0000000a11027c10 */ /* 0x001fc8000ff1e0ff */
[----:B------:R-:W-:-:S05]  /*1170*/  LEA.HI.X.SX32 R3, R17, UR11, 0x1, P0 ;  /* 0x0000000b11037c11 */ /* 0x000fca00080f0eff */
[----:B------:R-:W3:Y:S04]  /*1180*/  LDG.E.U8.CONSTANT R18, desc[UR4][R2.64+0x2] ;  /* 0x0000020402127981 */ /* 0x000ee8000c1e9100 */
[----:B------:R-:W3:Y:S04]  /*1190*/  LDG.E.U8.CONSTANT R19, desc[UR4][R2.64+0x3] ;  /* 0x0000030402137981 */ /* 0x000ee8000c1e9100 */
[----:B------:R-:W4:Y:S04]  /*11a0*/  LDG.E.U8.CONSTANT R16, desc[UR4][R2.64] ;  /* 0x0000000402107981 */ /* 0x000f28000c1e9100 */
[----:B------:R-:W4:Y:S01]  /*11b0*/  LDG.E.U8.CONSTANT R17, desc[UR4][R2.64+0x1] ;  /* 0x0000010402117981 */ /* 0x000f22000c1e9100 */
[----:B--2---:R-:W-:-:S06]  /*11c0*/  IMAD.SHL.U32 R13, R4, 0x4, RZ ;  /* 0x00000004040d7824 */ /* 0x004fcc00078e00ff */
[----:B------:R-:W0:Y:S01]  /*11d0*/  LDC R13, c[0x3][R13] ;  /* 0x00c000000d0d7b82 */ /* 0x000e220000000800 */
[----:B---3--:R-:W-:Y:S01]  /*11e0*/  IMAD R19, R19, 0x100, R18 ;  /* 0x0000010013137824 */ /* 0x008fe200078e0212 */
[----:B----4-:R-:W-:-:S04]  /*11f0*/  LEA R16, R17, R16, 0x8 ;  /* 0x0000001011107211 */ /* 0x010fc800078e40ff */
[----:B------:R-:W-:-:S05]  /*1200*/  LEA R16, R19, R16, 0x10 ;  /* 0x0000001013107211 */ /* 0x000fca00078e80ff */
[----:B0-----:R-:W-:-:S07]  /*1210*/  IDP.4A.S8.S8 R14, R13, R16, R14 ;  /* 0x000000100d0e7226 */ /* 0x001fce000000060e */
.L_x_2:
[----:B------:R-:W-:Y:S05]  /*1220*/  BSYNC.RECONVERGENT B0 ;  /* 0x0000000000007941 */ /* 0x000fea0003800200 */
.L_x_1:
[----:B------:R-:W0:Y:S01]  /*1230*/  SHFL.DOWN PT, R3, R14, 0x10, 0x1f ;  /* 0x0a001f000e037f89 */ /* 0x000e2200000e0000 */
[----:B------:R-:W-:Y:S02]  /*1240*/  IADD3 R9, PT, PT, R9, 0x1, RZ ;  /* 0x0000000109097810 */ /* 0x000fe40007ffe0ff */
[----:B------:R-:W-:Y:S02]  /*1250*/  ISETP.NE.AND P0, PT, R6, RZ, PT ;  /* 0x000000ff0600720c */ /* 0x000fe40003f05270 */
[----:B------:R-:W-:Y:S01]  /*1260*/  ISETP.NE.AND P1, PT, R9, R7, PT ;  /* 0x000000070900720c */ /* 0x000fe20003f25270 */
[----:B0-----:R-:W-:-:S05]  /*1270*/  IMAD.IADD R3, R3, 0x1, R14 ;  /* 0x0000000103037824 */ /* 0x001fca00078e020e */
[----:B------:R-:W0:Y:S02]  /*1280*/  SHFL.DOWN PT, R2, R3, 0x8, 0x1f ;  /* 0x09001f0003027f89 */ /* 0x000e2400000e0000 */
[----:B0-----:R-:W-:-:S05]  /*1290*/  IADD3 R2, PT, PT, R3, R2, RZ ;  /* 0x0000000203027210 */ /* 0x001fca0007ffe0ff */
[----:B------:R-:W0:Y:S02]  /*12a0*/  SHFL.DOWN PT, R5, R2, 0x4, 0x1f ;  /* 0x08801f0002057f89 */ /* 0x000e2400000e0000 */
[----:B0-----:R-:W-:-:S05]  /*12b0*/  IMAD.IADD R5, R2, 0x1, R5 ;  /* 0x0000000102057824 */ /* 0x001fca00078e0205 */
[----:B------:R-:W0:Y:S02]  /*12c0*/  SHFL.DOWN PT, R4, R5, 0x2, 0x1f ;  /* 0x08401f0005047f89 */ /* 0x000e2400000e0000 */
[----:B0-----:R-:W-:-:S05]  /*12d0*/  IADD3 R4, PT, PT, R5, R4, RZ ;  /* 0x0000000405047210 */ /* 0x001fca0007ffe0ff */
[----:B------:R-:W0:Y:S02]  /*12e0*/  SHFL.DOWN PT, R13, R4, 0x1, 0x1f ;  /* 0x08201f00040d7f89 */ /* 0x000e2400000e0000 */
[----:B0-----:R-:W-:-:S05]  /*12f0*/  IMAD.IADD R13, R4, 0x1, R13 ;  /* 0x00000001040d7824 */ /* 0x001fca00078e020d */
[----:B------:R-:W-:-:S05]  /*1300*/  I2FP.F32.S32 R13, R13 ;  /* 0x0000000d000d7245 */ /* 0x000fca0000201400 */
[----:B-----5:R-:W-:Y:S01]  /*1310*/  @!P0 FFMA R15, R12, R13, R15 ;  /* 0x0000000d0c0f8223 */ /* 0x020fe2000000000f */
[----:B------:R-:W-:Y:S06]  /*1320*/  @P1 BRA `(.L_x_10) ;  /* 0xffffffec00e81947 */ /* 0x000fec000383ffff */
.L_x_0:
[----:B------:R-:W-:-:S13]  /*1330*/  ISETP.NE.AND P0, PT, R6, RZ, PT ;  /* 0x000000ff0600720c */ /* 0x000fda0003f05270 */
[----:B------:R-:W-:Y:S05]  /*1340*/  @P0 EXIT ;  /* 0x000000000000094d */ /* 0x000fea0003800000 */
[----:B------:R-:W0:Y:S01]  /*1350*/  LDC.64 R2, c[0x0][0x3a0] ;  /* 0x0000e800ff027b82 */ /* 0x000e220000000a00 */
[----:B------:R-:W1:Y:S02]  /*1360*/  LDCU UR6, c[0x0][0x398] ;  /* 0x00007300ff0677ac */ /* 0x000e640008000800 */
[----:B-1----:R-:W-:Y:S01]  /*1370*/  FMUL R15, R15, UR6 ;  /* 0x000000060f0f7c20 */ /* 0x002fe20008400000 */
[----:B0-----:R-:W-:-:S05]  /*1380*/  IMAD.WIDE.U32 R2, R0, 0x4, R2 ;  /* 0x0000000400027825 */ /* 0x001fca00078e0002 */
[----:B------:R-:W-:Y:S01]  /*1390*/  STG.E desc[UR4][R2.64], R15 ;  /* 0x0000000f02007986 */ /* 0x000fe2000c101904 */
[----:B------:R-:W-:Y:S05]  /*13a0*/  EXIT ;  /* 0x000000000000794d */ /* 0x000fea0003800000 */
.L_x_11:
[----:B------:R-:W-:-:S00]  /*13b0*/  BRA `(.L_x_11) ;  /* 0xfffffffc00fc7947 */ /* 0x000fc0000383ffff */
[----:B------:R-:W-:-:S00]  /*13c0*/  NOP ;  /* 0x0000000000007918 */ /* 0x000fc00000000000 */
        /* <DEDUP_REMOVED lines=11> */
.L_x_12:


//--------------------- .nv.shared.reserved.0     --------------------------
	.section	.nv.shared.reserved.0,"aw",@nobits
	.weak		__nv_reservedSMEM_offset_0_alias
	.size		__nv_reservedSMEM_offset_0_alias, 0, 64
	.other		__nv_reservedSMEM_offset_0_alias,@"STO_CUDA_RESERVED_SHARED STV_DEFAULT"
__nv_reservedSMEM_offset_0_alias:
	.zero		0
	.zero		64


//--------------------- .nv.constant0._Z24ternary_gemv_dp4a_kernelPKhPKfPKafPfiii --------------------------
	.section	.nv.constant0._Z24ternary_gemv_dp4a_kernelPKhPKfPKafPfiii,"a",@progbits
	.sectionflags	@""
	.align	4
.nv.constant0._Z24ternary_gemv_dp4a_kernelPKhPKfPKafPfiii:
	.zero		948


//--------------------- SYMBOLS --------------------------

	.type		.nv.reservedSmem.offset0,@object
	.size		.nv.reservedSmem.offset0,0x4
